	.target	sm_90a

	.elftype	@"ET_EXEC"


//--------------------- .note.nv.tkinfo           --------------------------
	.section	.note.nv.tkinfo,"",@"SHT_NOTE"
	.sectionflags	@"SHF_NOTE_NV_TKINFO"
	.tkinfo
        /*0018*/ 	.word	0x00000002
        /*0030*/ 	.string	""
        /*0030*/ 	.string	"ptxas"
        /*0030*/ 	.string	"Cuda compilation tools, release 13.0, V13.0.88"
        /*0030*/ 	.string	"Build cuda_13.0.r13.0/compiler.36424714_0"
        /*0030*/ 	.string	"-arch sm_90a -m 64 "



//--------------------- .note.nv.cuinfo           --------------------------
	.section	.note.nv.cuinfo,"",@"SHT_NOTE"
	.sectionflags	@"SHF_NOTE_NV_CUINFO"
        /*0018*/ 	.short	0x0002
        /*001a*/ 	.short	0x005a
        /*001c*/ 	.short	0x0082
	.zero		2


//--------------------- .nv.info                  --------------------------
	.section	.nv.info,"",@"SHT_CUDA_INFO"
	.align	4


	//----- nvinfo : EIATTR_REGCOUNT
	.align		4
        /*0000*/ 	.byte	0x04, 0x2f
        /*0002*/ 	.short	(.L_15 - .L_14)
	.align		4
.L_14:
        /*0004*/ 	.word	index@(_ZN7cutlass13device_kernelINS_4gemm6kernel13GemmUniversalIN4cute5tupleIJiiiiEEENS1_10collective13CollectiveMmaINS1_34MainloopSm90TmaGmmaWarpSpecializedILi28ENS5_IJNS4_1CILi4EEESB_NSA_ILi1EEEEEENS1_32KernelTmaWarpSpecializedPingpongEEENS5_IJNSA_ILi64EEESG_NSA_ILi32EEEEEENS_6half_tENS5_IJlSC_lEEESJ_SK_NS4_8TiledMMAINS4_8MMA_AtomIJNS4_4SM904GMMA25MMA_64x64x16_F32F16F16_SSILNSO_5MajorE0ELSQ_0ELNSO_7ScaleInE1ELSR_1EEEEEENS4_6LayoutINS5_IJSC_SC_SC_EEENS5_IJNSA_ILi0EEESW_SW_EEEEENS5_IJNS4_10UnderscoreESZ_SZ_EEEEENS4_23SM90_TMA_LOAD_MULTICASTENS4_14ComposedLayoutINS4_7SwizzleILi2ELi4ELi3EEENS4_18smem_ptr_flag_bitsILi16EEENSU_INS5_IJNSA_ILi8EEESH_EEENS5_IJSH_SC_EEEEEEEvNS4_8identityES12_S1C_vS1D_EENS_8epilogue10collective6detail29Sm90TmaWarpSpecializedAdapterINS1G_15DefaultEpilogueISJ_SK_SK_NS1F_6thread17LinearCombinationISJ_Li1EffLNS1K_9ScaleType4KindE0ELNS_15FloatRoundStyleE2ESJ_EENS1_15EpilogueDefaultEEEEEvvEEEEvNT_6ParamsE)
        /*0008*/ 	.word	0x000000a8


	//----- nvinfo : EIATTR_FRAME_SIZE
	.align		4
.L_15:
        /*000c*/ 	.byte	0x04, 0x11
        /*000e*/ 	.short	(.L_17 - .L_16)
	.align		4
.L_16:
        /*0010*/ 	.word	index@(_ZN7cutlass13device_kernelINS_4gemm6kernel13GemmUniversalIN4cute5tupleIJiiiiEEENS1_10collective13CollectiveMmaINS1_34MainloopSm90TmaGmmaWarpSpecializedILi28ENS5_IJNS4_1CILi4EEESB_NSA_ILi1EEEEEENS1_32KernelTmaWarpSpecializedPingpongEEENS5_IJNSA_ILi64EEESG_NSA_ILi32EEEEEENS_6half_tENS5_IJlSC_lEEESJ_SK_NS4_8TiledMMAINS4_8MMA_AtomIJNS4_4SM904GMMA25MMA_64x64x16_F32F16F16_SSILNSO_5MajorE0ELSQ_0ELNSO_7ScaleInE1ELSR_1EEEEEENS4_6LayoutINS5_IJSC_SC_SC_EEENS5_IJNSA_ILi0EEESW_SW_EEEEENS5_IJNS4_10UnderscoreESZ_SZ_EEEEENS4_23SM90_TMA_LOAD_MULTICASTENS4_14ComposedLayoutINS4_7SwizzleILi2ELi4ELi3EEENS4_18smem_ptr_flag_bitsILi16EEENSU_INS5_IJNSA_ILi8EEESH_EEENS5_IJSH_SC_EEEEEEEvNS4_8identityES12_S1C_vS1D_EENS_8epilogue10collective6detail29Sm90TmaWarpSpecializedAdapterINS1G_15DefaultEpilogueISJ_SK_SK_NS1F_6thread17LinearCombinationISJ_Li1EffLNS1K_9ScaleType4KindE0ELNS_15FloatRoundStyleE2ESJ_EENS1_15EpilogueDefaultEEEEEvvEEEEvNT_6ParamsE)
        /*0014*/ 	.word	0x00000008


	//----- nvinfo : EIATTR_MIN_STACK_SIZE
	.align		4
.L_17:
        /*0018*/ 	.byte	0x04, 0x12
        /*001a*/ 	.short	(.L_19 - .L_18)
	.align		4
.L_18:
        /*001c*/ 	.word	index@(_ZN7cutlass13device_kernelINS_4gemm6kernel13GemmUniversalIN4cute5tupleIJiiiiEEENS1_10collective13CollectiveMmaINS1_34MainloopSm90TmaGmmaWarpSpecializedILi28ENS5_IJNS4_1CILi4EEESB_NSA_ILi1EEEEEENS1_32KernelTmaWarpSpecializedPingpongEEENS5_IJNSA_ILi64EEESG_NSA_ILi32EEEEEENS_6half_tENS5_IJlSC_lEEESJ_SK_NS4_8TiledMMAINS4_8MMA_AtomIJNS4_4SM904GMMA25MMA_64x64x16_F32F16F16_SSILNSO_5MajorE0ELSQ_0ELNSO_7ScaleInE1ELSR_1EEEEEENS4_6LayoutINS5_IJSC_SC_SC_EEENS5_IJNSA_ILi0EEESW_SW_EEEEENS5_IJNS4_10UnderscoreESZ_SZ_EEEEENS4_23SM90_TMA_LOAD_MULTICASTENS4_14ComposedLayoutINS4_7SwizzleILi2ELi4ELi3EEENS4_18smem_ptr_flag_bitsILi16EEENSU_INS5_IJNSA_ILi8EEESH_EEENS5_IJSH_SC_EEEEEEEvNS4_8identityES12_S1C_vS1D_EENS_8epilogue10collective6detail29Sm90TmaWarpSpecializedAdapterINS1G_15DefaultEpilogueISJ_SK_SK_NS1F_6thread17LinearCombinationISJ_Li1EffLNS1K_9ScaleType4KindE0ELNS_15FloatRoundStyleE2ESJ_EENS1_15EpilogueDefaultEEEEEvvEEEEvNT_6ParamsE)
        /*0020*/ 	.word	0x00000008
.L_19:


//--------------------- .nv.compat                --------------------------
	.section	.nv.compat,"",@"SHT_CUDA_COMPAT_INFO"
	.align	4
        /*0000*/ 	.byte	0x02, 0x09, 0x01, 0x00, 0x02, 0x02, 0x04, 0x00, 0x02, 0x05, 0x05, 0x00, 0x03, 0x07, 0x01, 0x01
        /*0010*/ 	.byte	0x02, 0x03, 0x01, 0x00, 0x02, 0x06, 0x01, 0x00, 0x04, 0x0b, 0x08, 0x00, 0x00, 0x00, 0x00, 0x00
        /*0020*/ 	.byte	0x00, 0x00, 0x00, 0x00


//--------------------- .nv.info._ZN7cutlass13device_kernelINS_4gemm6kernel13GemmUniversalIN4cute5tupleIJiiiiEEENS1_10collective13CollectiveMmaINS1_34MainloopSm90TmaGmmaWarpSpecializedILi28ENS5_IJNS4_1CILi4EEESB_NSA_ILi1EEEEEENS1_32KernelTmaWarpSpecializedPingpongEEENS5_IJNSA_ILi64EEESG_NSA_ILi32EEEEEENS_6half_tENS5_IJlSC_lEEESJ_SK_NS4_8TiledMMAINS4_8MMA_AtomIJNS4_4SM904GMMA25MMA_64x64x16_F32F16F16_SSILNSO_5MajorE0ELSQ_0ELNSO_7ScaleInE1ELSR_1EEEEEENS4_6LayoutINS5_IJSC_SC_SC_EEENS5_IJNSA_ILi0EEESW_SW_EEEEENS5_IJNS4_10UnderscoreESZ_SZ_EEEEENS4_23SM90_TMA_LOAD_MULTICASTENS4_14ComposedLayoutINS4_7SwizzleILi2ELi4ELi3EEENS4_18smem_ptr_flag_bitsILi16EEENSU_INS5_IJNSA_ILi8EEESH_EEENS5_IJSH_SC_EEEEEEEvNS4_8identityES12_S1C_vS1D_EENS_8epilogue10collective6detail29Sm90TmaWarpSpecializedAdapterINS1G_15DefaultEpilogueISJ_SK_SK_NS1F_6thread17LinearCombinationISJ_Li1EffLNS1K_9ScaleType4KindE0ELNS_15FloatRoundStyleE2ESJ_EENS1_15EpilogueDefaultEEEEEvvEEEEvNT_6ParamsE --------------------------
	.section	.nv.info._ZN7cutlass13device_kernelINS_4gemm6kernel13GemmUniversalIN4cute5tupleIJiiiiEEENS1_10collective13CollectiveMmaINS1_34MainloopSm90TmaGmmaWarpSpecializedILi28ENS5_IJNS4_1CILi4EEESB_NSA_ILi1EEEEEENS1_32KernelTmaWarpSpecializedPingpongEEENS5_IJNSA_ILi64EEESG_NSA_ILi32EEEEEENS_6half_tENS5_IJlSC_lEEESJ_SK_NS4_8TiledMMAINS4_8MMA_AtomIJNS4_4SM904GMMA25MMA_64x64x16_F32F16F16_SSILNSO_5MajorE0ELSQ_0ELNSO_7ScaleInE1ELSR_1EEEEEENS4_6LayoutINS5_IJSC_SC_SC_EEENS5_IJNSA_ILi0EEESW_SW_EEEEENS5_IJNS4_10UnderscoreESZ_SZ_EEEEENS4_23SM90_TMA_LOAD_MULTICASTENS4_14ComposedLayoutINS4_7SwizzleILi2ELi4ELi3EEENS4_18smem_ptr_flag_bitsILi16EEENSU_INS5_IJNSA_ILi8EEESH_EEENS5_IJSH_SC_EEEEEEEvNS4_8identityES12_S1C_vS1D_EENS_8epilogue10collective6detail29Sm90TmaWarpSpecializedAdapterINS1G_15DefaultEpilogueISJ_SK_SK_NS1F_6thread17LinearCombinationISJ_Li1EffLNS1K_9ScaleType4KindE0ELNS_15FloatRoundStyleE2ESJ_EENS1_15EpilogueDefaultEEEEEvvEEEEvNT_6ParamsE,"",@"SHT_CUDA_INFO"
	.sectionflags	@""
	.align	4


	//----- nvinfo : EIATTR_CUDA_API_VERSION
	.align		4
        /*0000*/ 	.byte	0x04, 0x37
        /*0002*/ 	.short	(.L_21 - .L_20)
.L_20:
        /*0004*/ 	.word	0x00000082


	//----- nvinfo : EIATTR_KPARAM_INFO
	.align		4
.L_21:
        /*0008*/ 	.byte	0x04, 0x17
        /*000a*/ 	.short	(.L_23 - .L_22)
.L_22:
        /*000c*/ 	.word	0x00000000
        /*0010*/ 	.short	0x0000
        /*0012*/ 	.short	0x0070
        /*0014*/ 	.byte	0x00, 0xf0, 0x01, 0x10


	//----- nvinfo : EIATTR_SPARSE_MMA_MASK
	.align		4
.L_23:
        /*0018*/ 	.byte	0x03, 0x50
        /*001a*/ 	.short	0x0000


	//----- nvinfo : EIATTR_MAXREG_COUNT
	.align		4
        /*001c*/ 	.byte	0x03, 0x1b
        /*001e*/ 	.short	0x00a8


	//----- nvinfo : EIATTR_NUM_BARRIERS
	.align		4
        /*0020*/ 	.byte	0x02, 0x4c
        /*0022*/ 	.byte	0x01
	.zero		1


	//----- nvinfo : EIATTR_EXTERNS
	.align		4
        /*0024*/ 	.byte	0x04, 0x0f
        /*0026*/ 	.short	(.L_25 - .L_24)


	//   ....[0]....
	.align		4
.L_24:
        /*0028*/ 	.word	index@(__assertfail)


	//----- nvinfo : EIATTR_ANNOTATIONS
	.align		4
.L_25:
        /*002c*/ 	.byte	0x04, 0x55
        /*002e*/ 	.short	(.L_27 - .L_26)


	//   ....[0]....
.L_26:
        /*0030*/ 	.word	0x00000001
        /*0034*/ 	.byte	0x00, 0x11, 0x00, 0x00, 0x01, 0x00, 0x00, 0x00, 0xf0, 0x46, 0x00, 0x00, 0x01, 0x00, 0x00, 0x00
        /*0044*/ 	.byte	0xc0, 0x54, 0x00, 0x00


	//----- nvinfo : EIATTR_MERCURY_ISA_VERSION
	.align		4
.L_27:
        /*0048*/ 	.byte	0x03, 0x5f
        /*004a*/ 	.short	0x0101


	//----- nvinfo : EIATTR_INT_WARP_WIDE_INSTR_OFFSETS
	.align		4
        /*004c*/ 	.byte	0x04, 0x31
        /*004e*/ 	.short	(.L_29 - .L_28)


	//   ....[0]....
.L_28:
        /*0050*/ 	.word	0x000008d0


	//   ....[1]....
        /*0054*/ 	.word	0x000008f0


	//   ....[2]....
        /*0058*/ 	.word	0x00000910


	//   ....[3]....
        /*005c*/ 	.word	0x00000a00


	//   ....[4]....
        /*0060*/ 	.word	0x00000a20


	//   ....[5]....
        /*0064*/ 	.word	0x00000a30


	//   ....[6]....
        /*0068*/ 	.word	0x00000ae0


	//   ....[7]....
        /*006c*/ 	.word	0x00000b30


	//   ....[8]....
        /*0070*/ 	.word	0x00002170


	//----- nvinfo : EIATTR_COOP_GROUP_MASK_REGIDS
	.align		4
.L_29:
        /*0074*/ 	.byte	0x04, 0x29
        /*0076*/ 	.short	(.L_31 - .L_30)


	//   ....[0]....
.L_30:
        /*0078*/ 	.word	0xffffffff


	//   ....[1]....
        /*007c*/ 	.word	0xffffffff


	//   ....[2]....
        /*0080*/ 	.word	0xffffffff


	//   ....[3]....
        /*0084*/ 	.word	0xffffffff


	//   ....[4]....
        /*0088*/ 	.word	0xffffffff


	//   ....[5]....
        /*008c*/ 	.word	0xffffffff


	//   ....[6]....
        /*0090*/ 	.word	0xffffffff


	//----- nvinfo : EIATTR_COOP_GROUP_INSTR_OFFSETS
	.align		4
.L_31:
        /*0094*/ 	.byte	0x04, 0x28
        /*0096*/ 	.short	(.L_33 - .L_32)


	//   ....[0]....
.L_32:
        /*0098*/ 	.word	0x00000070


	//   ....[1]....
        /*009c*/ 	.word	0x00000080


	//   ....[2]....
        /*00a0*/ 	.word	0x00000140


	//   ....[3]....
        /*00a4*/ 	.word	0x00000660


	//   ....[4]....
        /*00a8*/ 	.word	0x000006a0


	//   ....[5]....
        /*00ac*/ 	.word	0x00000a50


	//   ....[6]....
        /*00b0*/ 	.word	0x00000ca0


	//----- nvinfo : EIATTR_REG_RECONFIG
	.align		4
.L_33:
        /*00b4*/ 	.byte	0x01, 0x54
	.zero		2


	//----- nvinfo : EIATTR_SYSCALL_OFFSETS
	.align		4
        /*00b8*/ 	.byte	0x04, 0x46
        /*00ba*/ 	.short	(.L_35 - .L_34)


	//   ....[0]....
.L_34:
        /*00bc*/ 	.word	0x00001bb0


	//----- nvinfo : EIATTR_MBARRIER_INSTR_OFFSETS
	.align		4
.L_35:
        /*00c0*/ 	.byte	0x04, 0x39
        /*00c2*/ 	.short	(.L_37 - .L_36)


	//   ....[0]....
.L_36:
        /*00c4*/ 	.word	0x000002a0
        /*00c8*/ 	.word	0x000000ff
        /*00cc*/ 	.word	0x00000000
        /*00d0*/ 	.short	0x0100
        /*00d2*/ 	.byte	0x08
	.zero		1


	//   ....[1]....
        /*00d4*/ 	.word	0x000002b0
        /*00d8*/ 	.word	0x000000ff
        /*00dc*/ 	.word	0x000000e0
        /*00e0*/ 	.short	0x0100
        /*00e2*/ 	.byte	0x08
	.zero		1


	//   ....[2]....
        /*00e4*/ 	.word	0x000002c0
        /*00e8*/ 	.word	0x000000ff
        /*00ec*/ 	.word	0x00000008
        /*00f0*/ 	.short	0x0100
        /*00f2*/ 	.byte	0x08
	.zero		1


	//   ....[3]....
        /*00f4*/ 	.word	0x000002d0
        /*00f8*/ 	.word	0x000000ff
        /*00fc*/ 	.word	0x000000e8
        /*0100*/ 	.short	0x0100
        /*0102*/ 	.byte	0x08
	.zero		1


	//   ....[4]....
        /*0104*/ 	.word	0x000002e0
        /*0108*/ 	.word	0x000000ff
        /*010c*/ 	.word	0x00000010
        /*0110*/ 	.short	0x0100
        /*0112*/ 	.byte	0x08
	.zero		1


	//   ....[5]....
        /*0114*/ 	.word	0x000002f0
        /*0118*/ 	.word	0x000000ff
        /*011c*/ 	.word	0x000000f0
        /*0120*/ 	.short	0x0100
        /*0122*/ 	.byte	0x08
	.zero		1


	//   ....[6]....
        /*0124*/ 	.word	0x00000300
        /*0128*/ 	.word	0x000000ff
        /*012c*/ 	.word	0x00000018
        /*0130*/ 	.short	0x0100
        /*0132*/ 	.byte	0x08
	.zero		1


	//   ....[7]....
        /*0134*/ 	.word	0x00000310
        /*0138*/ 	.word	0x000000ff
        /*013c*/ 	.word	0x000000f8
        /*0140*/ 	.short	0x0100
        /*0142*/ 	.byte	0x08
	.zero		1


	//   ....[8]....
        /*0144*/ 	.word	0x00000320
        /*0148*/ 	.word	0x000000ff
        /*014c*/ 	.word	0x00000020
        /*0150*/ 	.short	0x0100
        /*0152*/ 	.byte	0x08
	.zero		1


	//   ....[9]....
        /*0154*/ 	.word	0x00000330
        /*0158*/ 	.word	0x000000ff
        /*015c*/ 	.word	0x00000100
        /*0160*/ 	.short	0x0100
        /*0162*/ 	.byte	0x08
	.zero		1


	//   ....[10]....
        /*0164*/ 	.word	0x00000340
        /*0168*/ 	.word	0x000000ff
        /*016c*/ 	.word	0x00000028
        /*0170*/ 	.short	0x0100
        /*0172*/ 	.byte	0x08
	.zero		1


	//   ....[11]....
        /*0174*/ 	.word	0x00000350
        /*0178*/ 	.word	0x000000ff
        /*017c*/ 	.word	0x00000108
        /*0180*/ 	.short	0x0100
        /*0182*/ 	.byte	0x08
	.zero		1


	//   ....[12]....
        /*0184*/ 	.word	0x00000360
        /*0188*/ 	.word	0x000000ff
        /*018c*/ 	.word	0x00000030
        /*0190*/ 	.short	0x0100
        /*0192*/ 	.byte	0x08
	.zero		1


	//   ....[13]....
        /*0194*/ 	.word	0x00000370
        /*0198*/ 	.word	0x000000ff
        /*019c*/ 	.word	0x00000110
        /*01a0*/ 	.short	0x0100
        /*01a2*/ 	.byte	0x08
	.zero		1


	//   ....[14]....
        /*01a4*/ 	.word	0x00000380
        /*01a8*/ 	.word	0x000000ff
        /*01ac*/ 	.word	0x00000038
        /*01b0*/ 	.short	0x0100
        /*01b2*/ 	.byte	0x08
	.zero		1


	//   ....[15]....
        /*01b4*/ 	.word	0x00000390
        /*01b8*/ 	.word	0x000000ff
        /*01bc*/ 	.word	0x00000118
        /*01c0*/ 	.short	0x0100
        /*01c2*/ 	.byte	0x08
	.zero		1


	//   ....[16]....
        /*01c4*/ 	.word	0x000003a0
        /*01c8*/ 	.word	0x000000ff
        /*01cc*/ 	.word	0x00000040
        /*01d0*/ 	.short	0x0100
        /*01d2*/ 	.byte	0x08
	.zero		1


	//   ....[17]....
        /*01d4*/ 	.word	0x000003b0
        /*01d8*/ 	.word	0x000000ff
        /*01dc*/ 	.word	0x00000120
        /*01e0*/ 	.short	0x0100
        /*01e2*/ 	.byte	0x08
	.zero		1


	//   ....[18]....
        /*01e4*/ 	.word	0x000003c0
        /*01e8*/ 	.word	0x000000ff
        /*01ec*/ 	.word	0x00000048
        /*01f0*/ 	.short	0x0100
        /*01f2*/ 	.byte	0x08
	.zero		1


	//   ....[19]....
        /*01f4*/ 	.word	0x000003d0
        /*01f8*/ 	.word	0x000000ff
        /*01fc*/ 	.word	0x00000128
        /*0200*/ 	.short	0x0100
        /*0202*/ 	.byte	0x08
	.zero		1


	//   ....[20]....
        /*0204*/ 	.word	0x000003e0
        /*0208*/ 	.word	0x000000ff
        /*020c*/ 	.word	0x00000050
        /*0210*/ 	.short	0x0100
        /*0212*/ 	.byte	0x08
	.zero		1


	//   ....[21]....
        /*0214*/ 	.word	0x000003f0
        /*0218*/ 	.word	0x000000ff
        /*021c*/ 	.word	0x00000130
        /*0220*/ 	.short	0x0100
        /*0222*/ 	.byte	0x08
	.zero		1


	//   ....[22]....
        /*0224*/ 	.word	0x00000400
        /*0228*/ 	.word	0x000000ff
        /*022c*/ 	.word	0x00000058
        /*0230*/ 	.short	0x0100
        /*0232*/ 	.byte	0x08
	.zero		1


	//   ....[23]....
        /*0234*/ 	.word	0x00000410
        /*0238*/ 	.word	0x000000ff
        /*023c*/ 	.word	0x00000138
        /*0240*/ 	.short	0x0100
        /*0242*/ 	.byte	0x08
	.zero		1


	//   ....[24]....
        /*0244*/ 	.word	0x00000420
        /*0248*/ 	.word	0x000000ff
        /*024c*/ 	.word	0x00000060
        /*0250*/ 	.short	0x0100
        /*0252*/ 	.byte	0x08
	.zero		1


	//   ....[25]....
        /*0254*/ 	.word	0x00000430
        /*0258*/ 	.word	0x000000ff
        /*025c*/ 	.word	0x00000140
        /*0260*/ 	.short	0x0100
        /*0262*/ 	.byte	0x08
	.zero		1


	//   ....[26]....
        /*0264*/ 	.word	0x00000440
        /*0268*/ 	.word	0x000000ff
        /*026c*/ 	.word	0x00000068
        /*0270*/ 	.short	0x0100
        /*0272*/ 	.byte	0x08
	.zero		1


	//   ....[27]....
        /*0274*/ 	.word	0x00000450
        /*0278*/ 	.word	0x000000ff
        /*027c*/ 	.word	0x00000148
        /*0280*/ 	.short	0x0100
        /*0282*/ 	.byte	0x08
	.zero		1


	//   ....[28]....
        /*0284*/ 	.word	0x00000460
        /*0288*/ 	.word	0x000000ff
        /*028c*/ 	.word	0x00000070
        /*0290*/ 	.short	0x0100
        /*0292*/ 	.byte	0x08
	.zero		1


	//   ....[29]....
        /*0294*/ 	.word	0x00000470
        /*0298*/ 	.word	0x000000ff
        /*029c*/ 	.word	0x00000150
        /*02a0*/ 	.short	0x0100
        /*02a2*/ 	.byte	0x08
	.zero		1


	//   ....[30]....
        /*02a4*/ 	.word	0x00000480
        /*02a8*/ 	.word	0x000000ff
        /*02ac*/ 	.word	0x00000078
        /*02b0*/ 	.short	0x0100
        /*02b2*/ 	.byte	0x08
	.zero		1


	//   ....[31]....
        /*02b4*/ 	.word	0x00000490
        /*02b8*/ 	.word	0x000000ff
        /*02bc*/ 	.word	0x00000158
        /*02c0*/ 	.short	0x0100
        /*02c2*/ 	.byte	0x08
	.zero		1


	//   ....[32]....
        /*02c4*/ 	.word	0x000004a0
        /*02c8*/ 	.word	0x000000ff
        /*02cc*/ 	.word	0x00000080
        /*02d0*/ 	.short	0x0100
        /*02d2*/ 	.byte	0x08
	.zero		1


	//   ....[33]....
        /*02d4*/ 	.word	0x000004b0
        /*02d8*/ 	.word	0x000000ff
        /*02dc*/ 	.word	0x00000160
        /*02e0*/ 	.short	0x0100
        /*02e2*/ 	.byte	0x08
	.zero		1


	//   ....[34]....
        /*02e4*/ 	.word	0x000004c0
        /*02e8*/ 	.word	0x000000ff
        /*02ec*/ 	.word	0x00000088
        /*02f0*/ 	.short	0x0100
        /*02f2*/ 	.byte	0x08
	.zero		1


	//   ....[35]....
        /*02f4*/ 	.word	0x000004d0
        /*02f8*/ 	.word	0x000000ff
        /*02fc*/ 	.word	0x00000168
        /*0300*/ 	.short	0x0100
        /*0302*/ 	.byte	0x08
	.zero		1


	//   ....[36]....
        /*0304*/ 	.word	0x000004e0
        /*0308*/ 	.word	0x000000ff
        /*030c*/ 	.word	0x00000090
        /*0310*/ 	.short	0x0100
        /*0312*/ 	.byte	0x08
	.zero		1


	//   ....[37]....
        /*0314*/ 	.word	0x000004f0
        /*0318*/ 	.word	0x000000ff
        /*031c*/ 	.word	0x00000170
        /*0320*/ 	.short	0x0100
        /*0322*/ 	.byte	0x08
	.zero		1


	//   ....[38]....
        /*0324*/ 	.word	0x00000500
        /*0328*/ 	.word	0x000000ff
        /*032c*/ 	.word	0x00000098
        /*0330*/ 	.short	0x0100
        /*0332*/ 	.byte	0x08
	.zero		1


	//   ....[39]....
        /*0334*/ 	.word	0x00000510
        /*0338*/ 	.word	0x000000ff
        /*033c*/ 	.word	0x00000178
        /*0340*/ 	.short	0x0100
        /*0342*/ 	.byte	0x08
	.zero		1


	//   ....[40]....
        /*0344*/ 	.word	0x00000520
        /*0348*/ 	.word	0x000000ff
        /*034c*/ 	.word	0x000000a0
        /*0350*/ 	.short	0x0100
        /*0352*/ 	.byte	0x08
	.zero		1


	//   ....[41]....
        /*0354*/ 	.word	0x00000530
        /*0358*/ 	.word	0x000000ff
        /*035c*/ 	.word	0x00000180
        /*0360*/ 	.short	0x0100
        /*0362*/ 	.byte	0x08
	.zero		1


	//   ....[42]....
        /*0364*/ 	.word	0x00000540
        /*0368*/ 	.word	0x000000ff
        /*036c*/ 	.word	0x000000a8
        /*0370*/ 	.short	0x0100
        /*0372*/ 	.byte	0x08
	.zero		1


	//   ....[43]....
        /*0374*/ 	.word	0x00000550
        /*0378*/ 	.word	0x000000ff
        /*037c*/ 	.word	0x00000188
        /*0380*/ 	.short	0x0100
        /*0382*/ 	.byte	0x08
	.zero		1


	//   ....[44]....
        /*0384*/ 	.word	0x00000560
        /*0388*/ 	.word	0x000000ff
        /*038c*/ 	.word	0x000000b0
        /*0390*/ 	.short	0x0100
        /*0392*/ 	.byte	0x08
	.zero		1


	//   ....[45]....
        /*0394*/ 	.word	0x00000570
        /*0398*/ 	.word	0x000000ff
        /*039c*/ 	.word	0x00000190
        /*03a0*/ 	.short	0x0100
        /*03a2*/ 	.byte	0x08
	.zero		1


	//   ....[46]....
        /*03a4*/ 	.word	0x00000580
        /*03a8*/ 	.word	0x000000ff
        /*03ac*/ 	.word	0x000000b8
        /*03b0*/ 	.short	0x0100
        /*03b2*/ 	.byte	0x08
	.zero		1


	//   ....[47]....
        /*03b4*/ 	.word	0x00000590
        /*03b8*/ 	.word	0x000000ff
        /*03bc*/ 	.word	0x00000198
        /*03c0*/ 	.short	0x0100
        /*03c2*/ 	.byte	0x08
	.zero		1


	//   ....[48]....
        /*03c4*/ 	.word	0x000005a0
        /*03c8*/ 	.word	0x000000ff
        /*03cc*/ 	.word	0x000000c0
        /*03d0*/ 	.short	0x0100
        /*03d2*/ 	.byte	0x08
	.zero		1


	//   ....[49]....
        /*03d4*/ 	.word	0x000005b0
        /*03d8*/ 	.word	0x000000ff
        /*03dc*/ 	.word	0x000001a0
        /*03e0*/ 	.short	0x0100
        /*03e2*/ 	.byte	0x08
	.zero		1


	//   ....[50]....
        /*03e4*/ 	.word	0x000005c0
        /*03e8*/ 	.word	0x000000ff
        /*03ec*/ 	.word	0x000000c8
        /*03f0*/ 	.short	0x0100
        /*03f2*/ 	.byte	0x08
	.zero		1


	//   ....[51]....
        /*03f4*/ 	.word	0x000005d0
        /*03f8*/ 	.word	0x000000ff
        /*03fc*/ 	.word	0x000001a8
        /*0400*/ 	.short	0x0100
        /*0402*/ 	.byte	0x08
	.zero		1


	//   ....[52]....
        /*0404*/ 	.word	0x000005e0
        /*0408*/ 	.word	0x000000ff
        /*040c*/ 	.word	0x000000d0
        /*0410*/ 	.short	0x0100
        /*0412*/ 	.byte	0x08
	.zero		1


	//   ....[53]....
        /*0414*/ 	.word	0x000005f0
        /*0418*/ 	.word	0x000000ff
        /*041c*/ 	.word	0x000001b0
        /*0420*/ 	.short	0x0100
        /*0422*/ 	.byte	0x08
	.zero		1


	//   ....[54]....
        /*0424*/ 	.word	0x00000600
        /*0428*/ 	.word	0x000000ff
        /*042c*/ 	.word	0x000000d8
        /*0430*/ 	.short	0x0100
        /*0432*/ 	.byte	0x08
	.zero		1


	//   ....[55]....
        /*0434*/ 	.word	0x00000610
        /*0438*/ 	.word	0x000000ff
        /*043c*/ 	.word	0x000001b8
        /*0440*/ 	.short	0x0100
        /*0442*/ 	.byte	0x08
	.zero		1


	//   ....[56]....
        /*0444*/ 	.word	0x00000b60
        /*0448*/ 	.word	0x000000ff
        /*044c*/ 	.word	0x000001f0
        /*0450*/ 	.short	0x0100
        /*0452*/ 	.byte	0x08
	.zero		1


	//   ....[57]....
        /*0454*/ 	.word	0x00000bf0
        /*0458*/ 	.word	0x000000ff
        /*045c*/ 	.word	0x000001f8
        /*0460*/ 	.short	0x0100
        /*0462*/ 	.byte	0x08
	.zero		1


	//   ....[58]....
        /*0464*/ 	.word	0x00000c20
        /*0468*/ 	.word	0x000000ff
        /*046c*/ 	.word	0x000001d0
        /*0470*/ 	.short	0x0100
        /*0472*/ 	.byte	0x09
	.zero		1


	//   ....[59]....
        /*0474*/ 	.word	0x00000c30
        /*0478*/ 	.word	0x000000ff
        /*047c*/ 	.word	0x000001d8
        /*0480*/ 	.short	0x0100
        /*0482*/ 	.byte	0x09
	.zero		1


	//   ....[60]....
        /*0484*/ 	.word	0x00000c40
        /*0488*/ 	.word	0x000000ff
        /*048c*/ 	.word	0x000001e0
        /*0490*/ 	.short	0x0100
        /*0492*/ 	.byte	0x09
	.zero		1


	//   ....[61]....
        /*0494*/ 	.word	0x00000c50
        /*0498*/ 	.word	0x000000ff
        /*049c*/ 	.word	0x000001e8
        /*04a0*/ 	.short	0x0100
        /*04a2*/ 	.byte	0x09
	.zero		1


	//   ....[62]....
        /*04a4*/ 	.word	0x00001a90
        /*04a8*/ 	.word	0x0000003f
        /*04ac*/ 	.word	0x00000000
        /*04b0*/ 	.short	0x010a
        /*04b2*/ 	.byte	0x2a
	.zero		1


	//   ....[63]....
        /*04b4*/ 	.word	0x00001c30
        /*04b8*/ 	.word	0x00000003
        /*04bc*/ 	.word	0x00000000
        /*04c0*/ 	.short	0x010a
        /*04c2*/ 	.byte	0x3f
	.zero		1


	//   ....[64]....
        /*04c4*/ 	.word	0x00001c70
        /*04c8*/ 	.word	0x00000003
        /*04cc*/ 	.word	0x00000000
        /*04d0*/ 	.short	0x010a
        /*04d2*/ 	.byte	0x3f
	.zero		1


	//   ....[65]....
        /*04d4*/ 	.word	0x00001e70
        /*04d8*/ 	.word	0x000000ff
        /*04dc*/ 	.word	0x00000000
        /*04e0*/ 	.short	0x010a
        /*04e2*/ 	.byte	0x04
	.zero		1


	//   ....[66]....
        /*04e4*/ 	.word	0x00001eb0
        /*04e8*/ 	.word	0x000000ff
        /*04ec*/ 	.word	0x00000000
        /*04f0*/ 	.short	0x010a
        /*04f2*/ 	.byte	0x04
	.zero		1


	//   ....[67]....
        /*04f4*/ 	.word	0x00002010
        /*04f8*/ 	.word	0x00000005
        /*04fc*/ 	.word	0x00000000
        /*0500*/ 	.short	0x0101
        /*0502*/ 	.byte	0x3f
	.zero		1


	//   ....[68]....
        /*0504*/ 	.word	0x00002110
        /*0508*/ 	.word	0x00000040
        /*050c*/ 	.word	0x00000000
        /*0510*/ 	.short	0x0101
        /*0512*/ 	.byte	0x2f
	.zero		1


	//   ....[69]....
        /*0514*/ 	.word	0x00002210
        /*0518*/ 	.word	0x00000003
        /*051c*/ 	.word	0x00000000
        /*0520*/ 	.short	0x0101
        /*0522*/ 	.byte	0x3f
	.zero		1


	//   ....[70]....
        /*0524*/ 	.word	0x000022d0
        /*0528*/ 	.word	0x0000003f
        /*052c*/ 	.word	0x00000010
        /*0530*/ 	.short	0x010a
        /*0532*/ 	.byte	0x2a
	.zero		1


	//   ....[71]....
        /*0534*/ 	.word	0x00004710
        /*0538*/ 	.word	0x00000042
        /*053c*/ 	.word	0x00000000
        /*0540*/ 	.short	0x0101
        /*0542*/ 	.byte	0x2f
	.zero		1


	//   ....[72]....
        /*0544*/ 	.word	0x000051d0
        /*0548*/ 	.word	0x0000000a
        /*054c*/ 	.word	0x000000e0
        /*0550*/ 	.short	0x010a
        /*0552*/ 	.byte	0x3f
	.zero		1


	//   ....[73]....
        /*0554*/ 	.word	0x000055e0
        /*0558*/ 	.word	0x00000002
        /*055c*/ 	.word	0x000001f8
        /*0560*/ 	.short	0x0101
        /*0562*/ 	.byte	0x3f
	.zero		1


	//   ....[74]....
        /*0564*/ 	.word	0x00005d50
        /*0568*/ 	.word	0x00000007
        /*056c*/ 	.word	0x00000000
        /*0570*/ 	.short	0x010a
        /*0572*/ 	.byte	0x3f
	.zero		1


	//   ....[75]....
        /*0574*/ 	.word	0x00005dd0
        /*0578*/ 	.word	0x00000009
        /*057c*/ 	.word	0x00000000
        /*0580*/ 	.short	0x010a
        /*0582*/ 	.byte	0x3f
	.zero		1


	//   ....[76]....
        /*0584*/ 	.word	0x00005e60
        /*0588*/ 	.word	0x00000006
        /*058c*/ 	.word	0x00000000
        /*0590*/ 	.short	0x010a
        /*0592*/ 	.byte	0x3f
	.zero		1


	//   ....[77]....
        /*0594*/ 	.word	0x00005ef0
        /*0598*/ 	.word	0x00000009
        /*059c*/ 	.word	0x00000000
        /*05a0*/ 	.short	0x010a
        /*05a2*/ 	.byte	0x3f
	.zero		1


	//   ....[78]....
        /*05a4*/ 	.word	0x00005f80
        /*05a8*/ 	.word	0x00000006
        /*05ac*/ 	.word	0x00000000
        /*05b0*/ 	.short	0x010a
        /*05b2*/ 	.byte	0x3f
	.zero		1


	//   ....[79]....
        /*05b4*/ 	.word	0x00006010
        /*05b8*/ 	.word	0x00000009
        /*05bc*/ 	.word	0x00000000
        /*05c0*/ 	.short	0x010a
        /*05c2*/ 	.byte	0x3f
	.zero		1


	//   ....[80]....
        /*05c4*/ 	.word	0x000060a0
        /*05c8*/ 	.word	0x00000006
        /*05cc*/ 	.word	0x00000000
        /*05d0*/ 	.short	0x010a
        /*05d2*/ 	.byte	0x3f
	.zero		1


	//   ....[81]....
        /*05d4*/ 	.word	0x00006130
        /*05d8*/ 	.word	0x00000009
        /*05dc*/ 	.word	0x00000000
        /*05e0*/ 	.short	0x010a
        /*05e2*/ 	.byte	0x3f
	.zero		1


	//   ....[82]....
        /*05e4*/ 	.word	0x000061c0
        /*05e8*/ 	.word	0x00000006
        /*05ec*/ 	.word	0x00000000
        /*05f0*/ 	.short	0x010a
        /*05f2*/ 	.byte	0x3f
	.zero		1


	//   ....[83]....
        /*05f4*/ 	.word	0x00006250
        /*05f8*/ 	.word	0x00000009
        /*05fc*/ 	.word	0x00000000
        /*0600*/ 	.short	0x010a
        /*0602*/ 	.byte	0x3f
	.zero		1


	//   ....[84]....
        /*0604*/ 	.word	0x000062e0
        /*0608*/ 	.word	0x00000006
        /*060c*/ 	.word	0x00000000
        /*0610*/ 	.short	0x010a
        /*0612*/ 	.byte	0x3f
	.zero		1


	//   ....[85]....
        /*0614*/ 	.word	0x00006370
        /*0618*/ 	.word	0x00000009
        /*061c*/ 	.word	0x00000000
        /*0620*/ 	.short	0x010a
        /*0622*/ 	.byte	0x3f
	.zero		1


	//   ....[86]....
        /*0624*/ 	.word	0x00006400
        /*0628*/ 	.word	0x00000006
        /*062c*/ 	.word	0x00000000
        /*0630*/ 	.short	0x010a
        /*0632*/ 	.byte	0x3f
	.zero		1


	//   ....[87]....
        /*0634*/ 	.word	0x00006490
        /*0638*/ 	.word	0x00000009
        /*063c*/ 	.word	0x00000000
        /*0640*/ 	.short	0x010a
        /*0642*/ 	.byte	0x3f
	.zero		1


	//   ....[88]....
        /*0644*/ 	.word	0x00006520
        /*0648*/ 	.word	0x00000006
        /*064c*/ 	.word	0x00000000
        /*0650*/ 	.short	0x010a
        /*0652*/ 	.byte	0x3f
	.zero		1


	//   ....[89]....
        /*0654*/ 	.word	0x000065b0
        /*0658*/ 	.word	0x00000009
        /*065c*/ 	.word	0x00000000
        /*0660*/ 	.short	0x010a
        /*0662*/ 	.byte	0x3f
	.zero		1


	//   ....[90]....
        /*0664*/ 	.word	0x00006640
        /*0668*/ 	.word	0x00000006
        /*066c*/ 	.word	0x00000000
        /*0670*/ 	.short	0x010a
        /*0672*/ 	.byte	0x3f
	.zero		1


	//   ....[91]....
        /*0674*/ 	.word	0x000066d0
        /*0678*/ 	.word	0x00000009
        /*067c*/ 	.word	0x00000000
        /*0680*/ 	.short	0x010a
        /*0682*/ 	.byte	0x3f
	.zero		1


	//   ....[92]....
        /*0684*/ 	.word	0x00006760
        /*0688*/ 	.word	0x00000006
        /*068c*/ 	.word	0x00000000
        /*0690*/ 	.short	0x010a
        /*0692*/ 	.byte	0x3f
	.zero		1


	//   ....[93]....
        /*0694*/ 	.word	0x000067f0
        /*0698*/ 	.word	0x00000009
        /*069c*/ 	.word	0x00000000
        /*06a0*/ 	.short	0x010a
        /*06a2*/ 	.byte	0x3f
	.zero		1


	//   ....[94]....
        /*06a4*/ 	.word	0x00006880
        /*06a8*/ 	.word	0x00000006
        /*06ac*/ 	.word	0x00000000
        /*06b0*/ 	.short	0x010a
        /*06b2*/ 	.byte	0x3f
	.zero		1


	//   ....[95]....
        /*06b4*/ 	.word	0x00006910
        /*06b8*/ 	.word	0x00000009
        /*06bc*/ 	.word	0x00000000
        /*06c0*/ 	.short	0x010a
        /*06c2*/ 	.byte	0x3f
	.zero		1


	//   ....[96]....
        /*06c4*/ 	.word	0x000069a0
        /*06c8*/ 	.word	0x00000006
        /*06cc*/ 	.word	0x00000000
        /*06d0*/ 	.short	0x010a
        /*06d2*/ 	.byte	0x3f
	.zero		1


	//   ....[97]....
        /*06d4*/ 	.word	0x00006a30
        /*06d8*/ 	.word	0x00000009
        /*06dc*/ 	.word	0x00000000
        /*06e0*/ 	.short	0x010a
        /*06e2*/ 	.byte	0x3f
	.zero		1


	//   ....[98]....
        /*06e4*/ 	.word	0x00006ac0
        /*06e8*/ 	.word	0x00000006
        /*06ec*/ 	.word	0x00000000
        /*06f0*/ 	.short	0x010a
        /*06f2*/ 	.byte	0x3f
	.zero		1


	//   ....[99]....
        /*06f4*/ 	.word	0x00006b50
        /*06f8*/ 	.word	0x00000009
        /*06fc*/ 	.word	0x00000000
        /*0700*/ 	.short	0x010a
        /*0702*/ 	.byte	0x3f
	.zero		1


	//   ....[100]....
        /*0704*/ 	.word	0x00006be0
        /*0708*/ 	.word	0x00000006
        /*070c*/ 	.word	0x00000000
        /*0710*/ 	.short	0x010a
        /*0712*/ 	.byte	0x3f
	.zero		1


	//   ....[101]....
        /*0714*/ 	.word	0x00006c70
        /*0718*/ 	.word	0x00000003
        /*071c*/ 	.word	0x00000000
        /*0720*/ 	.short	0x010a
        /*0722*/ 	.byte	0x3f
	.zero		1


	//   ....[102]....
        /*0724*/ 	.word	0x00006cd0
        /*0728*/ 	.word	0x00000041
        /*072c*/ 	.word	0x00000000
        /*0730*/ 	.short	0x010a
        /*0732*/ 	.byte	0x3f
	.zero		1


	//   ....[103]....
        /*0734*/ 	.word	0x00006d20
        /*0738*/ 	.word	0x00000003
        /*073c*/ 	.word	0x00000000
        /*0740*/ 	.short	0x010a
        /*0742*/ 	.byte	0x3f
	.zero		1


	//   ....[104]....
        /*0744*/ 	.word	0x00006d80
        /*0748*/ 	.word	0x00000005
        /*074c*/ 	.word	0x00000000
        /*0750*/ 	.short	0x010a
        /*0752*/ 	.byte	0x3f
	.zero		1


	//   ....[105]....
        /*0754*/ 	.word	0x00006dd0
        /*0758*/ 	.word	0x00000041
        /*075c*/ 	.word	0x00000010
        /*0760*/ 	.short	0x010a
        /*0762*/ 	.byte	0x3f
	.zero		1


	//   ....[106]....
        /*0764*/ 	.word	0x00006ea0
        /*0768*/ 	.word	0x0000000a
        /*076c*/ 	.word	0x000000e0
        /*0770*/ 	.short	0x010a
        /*0772*/ 	.byte	0x3f
	.zero		1


	//   ....[107]....
        /*0774*/ 	.word	0x00006f70
        /*0778*/ 	.word	0x00000007
        /*077c*/ 	.word	0x00000000
        /*0780*/ 	.short	0x010a
        /*0782*/ 	.byte	0x3f
	.zero		1


	//   ....[108]....
        /*0784*/ 	.word	0x00006fc0
        /*0788*/ 	.word	0x00000009
        /*078c*/ 	.word	0x00000000
        /*0790*/ 	.short	0x010a
        /*0792*/ 	.byte	0x3f
	.zero		1


	//   ....[109]....
        /*0794*/ 	.word	0x00007010
        /*0798*/ 	.word	0x00000006
        /*079c*/ 	.word	0x00000000
        /*07a0*/ 	.short	0x010a
        /*07a2*/ 	.byte	0x3f
	.zero		1


	//   ....[110]....
        /*07a4*/ 	.word	0x00007060
        /*07a8*/ 	.word	0x00000009
        /*07ac*/ 	.word	0x00000000
        /*07b0*/ 	.short	0x010a
        /*07b2*/ 	.byte	0x3f
	.zero		1


	//   ....[111]....
        /*07b4*/ 	.word	0x000070b0
        /*07b8*/ 	.word	0x00000006
        /*07bc*/ 	.word	0x00000000
        /*07c0*/ 	.short	0x010a
        /*07c2*/ 	.byte	0x3f
	.zero		1


	//   ....[112]....
        /*07c4*/ 	.word	0x00007100
        /*07c8*/ 	.word	0x00000009
        /*07cc*/ 	.word	0x00000000
        /*07d0*/ 	.short	0x010a
        /*07d2*/ 	.byte	0x3f
	.zero		1


	//   ....[113]....
        /*07d4*/ 	.word	0x00007150
        /*07d8*/ 	.word	0x00000006
        /*07dc*/ 	.word	0x00000000
        /*07e0*/ 	.short	0x010a
        /*07e2*/ 	.byte	0x3f
	.zero		1


	//   ....[114]....
        /*07e4*/ 	.word	0x000071a0
        /*07e8*/ 	.word	0x00000009
        /*07ec*/ 	.word	0x00000000
        /*07f0*/ 	.short	0x010a
        /*07f2*/ 	.byte	0x3f
	.zero		1


	//   ....[115]....
        /*07f4*/ 	.word	0x000071f0
        /*07f8*/ 	.word	0x00000006
        /*07fc*/ 	.word	0x00000000
        /*0800*/ 	.short	0x010a
        /*0802*/ 	.byte	0x3f
	.zero		1


	//   ....[116]....
        /*0804*/ 	.word	0x00007240
        /*0808*/ 	.word	0x00000009
        /*080c*/ 	.word	0x00000000
        /*0810*/ 	.short	0x010a
        /*0812*/ 	.byte	0x3f
	.zero		1


	//   ....[117]....
        /*0814*/ 	.word	0x00007290
        /*0818*/ 	.word	0x00000006
        /*081c*/ 	.word	0x00000000
        /*0820*/ 	.short	0x010a
        /*0822*/ 	.byte	0x3f
	.zero		1


	//   ....[118]....
        /*0824*/ 	.word	0x000072e0
        /*0828*/ 	.word	0x00000009
        /*082c*/ 	.word	0x00000000
        /*0830*/ 	.short	0x010a
        /*0832*/ 	.byte	0x3f
	.zero		1


	//   ....[119]....
        /*0834*/ 	.word	0x00007330
        /*0838*/ 	.word	0x00000006
        /*083c*/ 	.word	0x00000000
        /*0840*/ 	.short	0x010a
        /*0842*/ 	.byte	0x3f
	.zero		1


	//   ....[120]....
        /*0844*/ 	.word	0x00007380
        /*0848*/ 	.word	0x00000009
        /*084c*/ 	.word	0x00000000
        /*0850*/ 	.short	0x010a
        /*0852*/ 	.byte	0x3f
	.zero		1


	//   ....[121]....
        /*0854*/ 	.word	0x000073d0
        /*0858*/ 	.word	0x00000006
        /*085c*/ 	.word	0x00000000
        /*0860*/ 	.short	0x010a
        /*0862*/ 	.byte	0x3f
	.zero		1


	//   ....[122]....
        /*0864*/ 	.word	0x00007420
        /*0868*/ 	.word	0x00000009
        /*086c*/ 	.word	0x00000000
        /*0870*/ 	.short	0x010a
        /*0872*/ 	.byte	0x3f
	.zero		1


	//   ....[123]....
        /*0874*/ 	.word	0x00007470
        /*0878*/ 	.word	0x00000006
        /*087c*/ 	.word	0x00000000
        /*0880*/ 	.short	0x010a
        /*0882*/ 	.byte	0x3f
	.zero		1


	//   ....[124]....
        /*0884*/ 	.word	0x000074c0
        /*0888*/ 	.word	0x00000009
        /*088c*/ 	.word	0x00000000
        /*0890*/ 	.short	0x010a
        /*0892*/ 	.byte	0x3f
	.zero		1


	//   ....[125]....
        /*0894*/ 	.word	0x00007510
        /*0898*/ 	.word	0x00000006
        /*089c*/ 	.word	0x00000000
        /*08a0*/ 	.short	0x010a
        /*08a2*/ 	.byte	0x3f
	.zero		1


	//   ....[126]....
        /*08a4*/ 	.word	0x00007560
        /*08a8*/ 	.word	0x00000009
        /*08ac*/ 	.word	0x00000000
        /*08b0*/ 	.short	0x010a
        /*08b2*/ 	.byte	0x3f
	.zero		1


	//   ....[127]....
        /*08b4*/ 	.word	0x000075b0
        /*08b8*/ 	.word	0x00000006
        /*08bc*/ 	.word	0x00000000
        /*08c0*/ 	.short	0x010a
        /*08c2*/ 	.byte	0x3f
	.zero		1


	//   ....[128]....
        /*08c4*/ 	.word	0x00007600
        /*08c8*/ 	.word	0x00000009
        /*08cc*/ 	.word	0x00000000
        /*08d0*/ 	.short	0x010a
        /*08d2*/ 	.byte	0x3f
	.zero		1


	//   ....[129]....
        /*08d4*/ 	.word	0x00007650
        /*08d8*/ 	.word	0x00000006
        /*08dc*/ 	.word	0x00000000
        /*08e0*/ 	.short	0x010a
        /*08e2*/ 	.byte	0x3f
	.zero		1


	//   ....[130]....
        /*08e4*/ 	.word	0x000076a0
        /*08e8*/ 	.word	0x00000009
        /*08ec*/ 	.word	0x00000000
        /*08f0*/ 	.short	0x010a
        /*08f2*/ 	.byte	0x3f
	.zero		1


	//   ....[131]....
        /*08f4*/ 	.word	0x000076f0
        /*08f8*/ 	.word	0x00000006
        /*08fc*/ 	.word	0x00000000
        /*0900*/ 	.short	0x010a
        /*0902*/ 	.byte	0x3f
	.zero		1


	//   ....[132]....
        /*0904*/ 	.word	0x00007740
        /*0908*/ 	.word	0x00000009
        /*090c*/ 	.word	0x00000000
        /*0910*/ 	.short	0x010a
        /*0912*/ 	.byte	0x3f
	.zero		1


	//   ....[133]....
        /*0914*/ 	.word	0x00007790
        /*0918*/ 	.word	0x00000006
        /*091c*/ 	.word	0x00000000
        /*0920*/ 	.short	0x010a
        /*0922*/ 	.byte	0x3f
	.zero		1


	//----- nvinfo : EIATTR_NUM_MBARRIERS
	.align		4
.L_37:
        /*0924*/ 	.byte	0x03, 0x38
        /*0926*/ 	.short	0x003e


	//----- nvinfo : EIATTR_EXIT_INSTR_OFFSETS
	.align		4
        /*0928*/ 	.byte	0x04, 0x1c
        /*092a*/ 	.short	(.L_39 - .L_38)


	//   ....[0]....
.L_38:
        /*092c*/ 	.word	0x00001740


	//   ....[1]....
        /*0930*/ 	.word	0x000017a0


	//   ....[2]....
        /*0934*/ 	.word	0x00004da0


	//   ....[3]....
        /*0938*/ 	.word	0x00004dd0


	//   ....[4]....
        /*093c*/ 	.word	0x00006cc0


	//----- nvinfo : EIATTR_MAX_THREADS
	.align		4
.L_39:
        /*0940*/ 	.byte	0x04, 0x05
        /*0942*/ 	.short	(.L_41 - .L_40)
.L_40:
        /*0944*/ 	.word	0x00000180
        /*0948*/ 	.word	0x00000001
        /*094c*/ 	.word	0x00000001


	//----- nvinfo : EIATTR_CRS_STACK_SIZE
	.align		4
.L_41:
        /*0950*/ 	.byte	0x04, 0x1e
        /*0952*/ 	.short	(.L_43 - .L_42)
.L_42:
        /*0954*/ 	.word	0x00000000


	//----- nvinfo : EIATTR_CBANK_PARAM_SIZE
	.align		4
.L_43:
        /*0958*/ 	.byte	0x03, 0x19
        /*095a*/ 	.short	0x0470


	//----- nvinfo : EIATTR_PARAM_CBANK
	.align		4
        /*095c*/ 	.byte	0x04, 0x0a
        /*095e*/ 	.short	(.L_45 - .L_44)
	.align		4
.L_44:
        /*0960*/ 	.word	index@(.nv.constant0._ZN7cutlass13device_kernelINS_4gemm6kernel13GemmUniversalIN4cute5tupleIJiiiiEEENS1_10collective13CollectiveMmaINS1_34MainloopSm90TmaGmmaWarpSpecializedILi28ENS5_IJNS4_1CILi4EEESB_NSA_ILi1EEEEEENS1_32KernelTmaWarpSpecializedPingpongEEENS5_IJNSA_ILi64EEESG_NSA_ILi32EEEEEENS_6half_tENS5_IJlSC_lEEESJ_SK_NS4_8TiledMMAINS4_8MMA_AtomIJNS4_4SM904GMMA25MMA_64x64x16_F32F16F16_SSILNSO_5MajorE0ELSQ_0ELNSO_7ScaleInE1ELSR_1EEEEEENS4_6LayoutINS5_IJSC_SC_SC_EEENS5_IJNSA_ILi0EEESW_SW_EEEEENS5_IJNS4_10UnderscoreESZ_SZ_EEEEENS4_23SM90_TMA_LOAD_MULTICASTENS4_14ComposedLayoutINS4_7SwizzleILi2ELi4ELi3EEENS4_18smem_ptr_flag_bitsILi16EEENSU_INS5_IJNSA_ILi8EEESH_EEENS5_IJSH_SC_EEEEEEEvNS4_8identityES12_S1C_vS1D_EENS_8epilogue10collective6detail29Sm90TmaWarpSpecializedAdapterINS1G_15DefaultEpilogueISJ_SK_SK_NS1F_6thread17LinearCombinationISJ_Li1EffLNS1K_9ScaleType4KindE0ELNS_15FloatRoundStyleE2ESJ_EENS1_15EpilogueDefaultEEEEEvvEEEEvNT_6ParamsE)
        /*0964*/ 	.short	0x0210
        /*0966*/ 	.short	0x0470


	//----- nvinfo : EIATTR_SW_WAR
	.align		4
.L_45:
        /*0968*/ 	.byte	0x04, 0x36
        /*096a*/ 	.short	(.L_47 - .L_46)
.L_46:
        /*096c*/ 	.word	0x00000008
.L_47:


//--------------------- .nv.callgraph             --------------------------
	.section	.nv.callgraph,"",@"SHT_CUDA_CALLGRAPH"
	.align	4
	.sectionentsize	8
	.align		4
        /*0000*/ 	.word	0x00000000
	.align		4
        /*0004*/ 	.word	0xffffffff
	.align		4
        /*0008*/ 	.word	index@(_ZN7cutlass13device_kernelINS_4gemm6kernel13GemmUniversalIN4cute5tupleIJiiiiEEENS1_10collective13CollectiveMmaINS1_34MainloopSm90TmaGmmaWarpSpecializedILi28ENS5_IJNS4_1CILi4EEESB_NSA_ILi1EEEEEENS1_32KernelTmaWarpSpecializedPingpongEEENS5_IJNSA_ILi64EEESG_NSA_ILi32EEEEEENS_6half_tENS5_IJlSC_lEEESJ_SK_NS4_8TiledMMAINS4_8MMA_AtomIJNS4_4SM904GMMA25MMA_64x64x16_F32F16F16_SSILNSO_5MajorE0ELSQ_0ELNSO_7ScaleInE1ELSR_1EEEEEENS4_6LayoutINS5_IJSC_SC_SC_EEENS5_IJNSA_ILi0EEESW_SW_EEEEENS5_IJNS4_10UnderscoreESZ_SZ_EEEEENS4_23SM90_TMA_LOAD_MULTICASTENS4_14ComposedLayoutINS4_7SwizzleILi2ELi4ELi3EEENS4_18smem_ptr_flag_bitsILi16EEENSU_INS5_IJNSA_ILi8EEESH_EEENS5_IJSH_SC_EEEEEEEvNS4_8identityES12_S1C_vS1D_EENS_8epilogue10collective6detail29Sm90TmaWarpSpecializedAdapterINS1G_15DefaultEpilogueISJ_SK_SK_NS1F_6thread17LinearCombinationISJ_Li1EffLNS1K_9ScaleType4KindE0ELNS_15FloatRoundStyleE2ESJ_EENS1_15EpilogueDefaultEEEEEvvEEEEvNT_6ParamsE)
	.align		4
        /*000c*/ 	.word	index@(__assertfail)
	.align		4
        /*0010*/ 	.word	0x00000000
	.align		4
        /*0014*/ 	.word	0xfffffffe
	.align		4
        /*0018*/ 	.word	0x00000000
	.align		4
        /*001c*/ 	.word	0xfffffffd
	.align		4
        /*0020*/ 	.word	0x00000000
	.align		4
        /*0024*/ 	.word	0xfffffffc


//--------------------- .nv.constant4             --------------------------
	.section	.nv.constant4,"a",@progbits
	.align	8
	.align		8
.nv.constant4:
        /*0000*/ 	.dword	__assertfail
	.align		8
        /*0008*/ 	.dword	__unnamed_1
	.align		8
        /*0010*/ 	.dword	_ZN40_INTERNAL_39ca32af_4_k_cu_d3de025f_223144cuda3std3__45__cpo5beginE
	.align		8
        /*0018*/ 	.dword	_ZN40_INTERNAL_39ca32af_4_k_cu_d3de025f_223144cuda3std3__45__cpo3endE
	.align		8
        /*0020*/ 	.dword	_ZN40_INTERNAL_39ca32af_4_k_cu_d3de025f_223144cuda3std3__45__cpo6cbeginE
	.align		8
        /*0028*/ 	.dword	_ZN40_INTERNAL_39ca32af_4_k_cu_d3de025f_223144cuda3std3__45__cpo4cendE
	.align		8
        /*0030*/ 	.dword	_ZN40_INTERNAL_39ca32af_4_k_cu_d3de025f_223144cuda3std3__442_GLOBAL__N__39ca32af_4_k_cu_d3de025f_223146ignoreE
	.align		8
        /*0038*/ 	.dword	_ZN40_INTERNAL_39ca32af_4_k_cu_d3de025f_223144cuda3std3__419piecewise_constructE
	.align		8
        /*0040*/ 	.dword	_ZN40_INTERNAL_39ca32af_4_k_cu_d3de025f_223144cuda3std3__48in_placeE
	.align		8
        /*0048*/ 	.dword	_ZN40_INTERNAL_39ca32af_4_k_cu_d3de025f_223144cuda3std6ranges3__45__cpo4swapE
	.align		8
        /*0050*/ 	.dword	_ZN40_INTERNAL_39ca32af_4_k_cu_d3de025f_223144cuda3std6ranges3__45__cpo9iter_moveE
	.align		8
        /*0058*/ 	.dword	_ZN40_INTERNAL_39ca32af_4_k_cu_d3de025f_223144cute7productE
	.align		8
        /*0060*/ 	.dword	_ZN40_INTERNAL_39ca32af_4_k_cu_d3de025f_223144cute1_E
	.align		8
        /*0068*/ 	.dword	$str$22
	.align		8
        /*0070*/ 	.dword	$str$23


//--------------------- .text._ZN7cutlass13device_kernelINS_4gemm6kernel13GemmUniversalIN4cute5tupleIJiiiiEEENS1_10collective13CollectiveMmaINS1_34MainloopSm90TmaGmmaWarpSpecializedILi28ENS5_IJNS4_1CILi4EEESB_NSA_ILi1EEEEEENS1_32KernelTmaWarpSpecializedPingpongEEENS5_IJNSA_ILi64EEESG_NSA_ILi32EEEEEENS_6half_tENS5_IJlSC_lEEESJ_SK_NS4_8TiledMMAINS4_8MMA_AtomIJNS4_4SM904GMMA25MMA_64x64x16_F32F16F16_SSILNSO_5MajorE0ELSQ_0ELNSO_7ScaleInE1ELSR_1EEEEEENS4_6LayoutINS5_IJSC_SC_SC_EEENS5_IJNSA_ILi0EEESW_SW_EEEEENS5_IJNS4_10UnderscoreESZ_SZ_EEEEENS4_23SM90_TMA_LOAD_MULTICASTENS4_14ComposedLayoutINS4_7SwizzleILi2ELi4ELi3EEENS4_18smem_ptr_flag_bitsILi16EEENSU_INS5_IJNSA_ILi8EEESH_EEENS5_IJSH_SC_EEEEEEEvNS4_8identityES12_S1C_vS1D_EENS_8epilogue10collective6detail29Sm90TmaWarpSpecializedAdapterINS1G_15DefaultEpilogueISJ_SK_SK_NS1F_6thread17LinearCombinationISJ_Li1EffLNS1K_9ScaleType4KindE0ELNS_15FloatRoundStyleE2ESJ_EENS1_15EpilogueDefaultEEEEEvvEEEEvNT_6ParamsE --------------------------
	.section	.text._ZN7cutlass13device_kernelINS_4gemm6kernel13GemmUniversalIN4cute5tupleIJiiiiEEENS1_10collective13CollectiveMmaINS1_34MainloopSm90TmaGmmaWarpSpecializedILi28ENS5_IJNS4_1CILi4EEESB_NSA_ILi1EEEEEENS1_32KernelTmaWarpSpecializedPingpongEEENS5_IJNSA_ILi64EEESG_NSA_ILi32EEEEEENS_6half_tENS5_IJlSC_lEEESJ_SK_NS4_8TiledMMAINS4_8MMA_AtomIJNS4_4SM904GMMA25MMA_64x64x16_F32F16F16_SSILNSO_5MajorE0ELSQ_0ELNSO_7ScaleInE1ELSR_1EEEEEENS4_6LayoutINS5_IJSC_SC_SC_EEENS5_IJNSA_ILi0EEESW_SW_EEEEENS5_IJNS4_10UnderscoreESZ_SZ_EEEEENS4_23SM90_TMA_LOAD_MULTICASTENS4_14ComposedLayoutINS4_7SwizzleILi2ELi4ELi3EEENS4_18smem_ptr_flag_bitsILi16EEENSU_INS5_IJNSA_ILi8EEESH_EEENS5_IJSH_SC_EEEEEEEvNS4_8identityES12_S1C_vS1D_EENS_8epilogue10collective6detail29Sm90TmaWarpSpecializedAdapterINS1G_15DefaultEpilogueISJ_SK_SK_NS1F_6thread17LinearCombinationISJ_Li1EffLNS1K_9ScaleType4KindE0ELNS_15FloatRoundStyleE2ESJ_EENS1_15EpilogueDefaultEEEEEvvEEEEvNT_6ParamsE,"ax",@progbits
	.align	128
.text._ZN7cutlass13device_kernelINS_4gemm6kernel13GemmUniversalIN4cute5tupleIJiiiiEEENS1_10collective13CollectiveMmaINS1_34MainloopSm90TmaGmmaWarpSpecializedILi28ENS5_IJNS4_1CILi4EEESB_NSA_ILi1EEEEEENS1_32KernelTmaWarpSpecializedPingpongEEENS5_IJNSA_ILi64EEESG_NSA_ILi32EEEEEENS_6half_tENS5_IJlSC_lEEESJ_SK_NS4_8TiledMMAINS4_8MMA_AtomIJNS4_4SM904GMMA25MMA_64x64x16_F32F16F16_SSILNSO_5MajorE0ELSQ_0ELNSO_7ScaleInE1ELSR_1EEEEEENS4_6LayoutINS5_IJSC_SC_SC_EEENS5_IJNSA_ILi0EEESW_SW_EEEEENS5_IJNS4_10UnderscoreESZ_SZ_EEEEENS4_23SM90_TMA_LOAD_MULTICASTENS4_14ComposedLayoutINS4_7SwizzleILi2ELi4ELi3EEENS4_18smem_ptr_flag_bitsILi16EEENSU_INS5_IJNSA_ILi8EEESH_EEENS5_IJSH_SC_EEEEEEEvNS4_8identityES12_S1C_vS1D_EENS_8epilogue10collective6detail29Sm90TmaWarpSpecializedAdapterINS1G_15DefaultEpilogueISJ_SK_SK_NS1F_6thread17LinearCombinationISJ_Li1EffLNS1K_9ScaleType4KindE0ELNS_15FloatRoundStyleE2ESJ_EENS1_15EpilogueDefaultEEEEEvvEEEEvNT_6ParamsE:
        .type           _ZN7cutlass13device_kernelINS_4gemm6kernel13GemmUniversalIN4cute5tupleIJiiiiEEENS1_10collective13CollectiveMmaINS1_34MainloopSm90TmaGmmaWarpSpecializedILi28ENS5_IJNS4_1CILi4EEESB_NSA_ILi1EEEEEENS1_32KernelTmaWarpSpecializedPingpongEEENS5_IJNSA_ILi64EEESG_NSA_ILi32EEEEEENS_6half_tENS5_IJlSC_lEEESJ_SK_NS4_8TiledMMAINS4_8MMA_AtomIJNS4_4SM904GMMA25MMA_64x64x16_F32F16F16_SSILNSO_5MajorE0ELSQ_0ELNSO_7ScaleInE1ELSR_1EEEEEENS4_6LayoutINS5_IJSC_SC_SC_EEENS5_IJNSA_ILi0EEESW_SW_EEEEENS5_IJNS4_10UnderscoreESZ_SZ_EEEEENS4_23SM90_TMA_LOAD_MULTICASTENS4_14ComposedLayoutINS4_7SwizzleILi2ELi4ELi3EEENS4_18smem_ptr_flag_bitsILi16EEENSU_INS5_IJNSA_ILi8EEESH_EEENS5_IJSH_SC_EEEEEEEvNS4_8identityES12_S1C_vS1D_EENS_8epilogue10collective6detail29Sm90TmaWarpSpecializedAdapterINS1G_15DefaultEpilogueISJ_SK_SK_NS1F_6thread17LinearCombinationISJ_Li1EffLNS1K_9ScaleType4KindE0ELNS_15FloatRoundStyleE2ESJ_EENS1_15EpilogueDefaultEEEEEvvEEEEvNT_6ParamsE,@function
        .size           _ZN7cutlass13device_kernelINS_4gemm6kernel13GemmUniversalIN4cute5tupleIJiiiiEEENS1_10collective13CollectiveMmaINS1_34MainloopSm90TmaGmmaWarpSpecializedILi28ENS5_IJNS4_1CILi4EEESB_NSA_ILi1EEEEEENS1_32KernelTmaWarpSpecializedPingpongEEENS5_IJNSA_ILi64EEESG_NSA_ILi32EEEEEENS_6half_tENS5_IJlSC_lEEESJ_SK_NS4_8TiledMMAINS4_8MMA_AtomIJNS4_4SM904GMMA25MMA_64x64x16_F32F16F16_SSILNSO_5MajorE0ELSQ_0ELNSO_7ScaleInE1ELSR_1EEEEEENS4_6LayoutINS5_IJSC_SC_SC_EEENS5_IJNSA_ILi0EEESW_SW_EEEEENS5_IJNS4_10UnderscoreESZ_SZ_EEEEENS4_23SM90_TMA_LOAD_MULTICASTENS4_14ComposedLayoutINS4_7SwizzleILi2ELi4ELi3EEENS4_18smem_ptr_flag_bitsILi16EEENSU_INS5_IJNSA_ILi8EEESH_EEENS5_IJSH_SC_EEEEEEEvNS4_8identityES12_S1C_vS1D_EENS_8epilogue10collective6detail29Sm90TmaWarpSpecializedAdapterINS1G_15DefaultEpilogueISJ_SK_SK_NS1F_6thread17LinearCombinationISJ_Li1EffLNS1K_9ScaleType4KindE0ELNS_15FloatRoundStyleE2ESJ_EENS1_15EpilogueDefaultEEEEEvvEEEEvNT_6ParamsE,(.L_x_186 - _ZN7cutlass13device_kernelINS_4gemm6kernel13GemmUniversalIN4cute5tupleIJiiiiEEENS1_10collective13CollectiveMmaINS1_34MainloopSm90TmaGmmaWarpSpecializedILi28ENS5_IJNS4_1CILi4EEESB_NSA_ILi1EEEEEENS1_32KernelTmaWarpSpecializedPingpongEEENS5_IJNSA_ILi64EEESG_NSA_ILi32EEEEEENS_6half_tENS5_IJlSC_lEEESJ_SK_NS4_8TiledMMAINS4_8MMA_AtomIJNS4_4SM904GMMA25MMA_64x64x16_F32F16F16_SSILNSO_5MajorE0ELSQ_0ELNSO_7ScaleInE1ELSR_1EEEEEENS4_6LayoutINS5_IJSC_SC_SC_EEENS5_IJNSA_ILi0EEESW_SW_EEEEENS5_IJNS4_10UnderscoreESZ_SZ_EEEEENS4_23SM90_TMA_LOAD_MULTICASTENS4_14ComposedLayoutINS4_7SwizzleILi2ELi4ELi3EEENS4_18smem_ptr_flag_bitsILi16EEENSU_INS5_IJNSA_ILi8EEESH_EEENS5_IJSH_SC_EEEEEEEvNS4_8identityES12_S1C_vS1D_EENS_8epilogue10collective6detail29Sm90TmaWarpSpecializedAdapterINS1G_15DefaultEpilogueISJ_SK_SK_NS1F_6thread17LinearCombinationISJ_Li1EffLNS1K_9ScaleType4KindE0ELNS_15FloatRoundStyleE2ESJ_EENS1_15EpilogueDefaultEEEEEvvEEEEvNT_6ParamsE)
        .other          _ZN7cutlass13device_kernelINS_4gemm6kernel13GemmUniversalIN4cute5tupleIJiiiiEEENS1_10collective13CollectiveMmaINS1_34MainloopSm90TmaGmmaWarpSpecializedILi28ENS5_IJNS4_1CILi4EEESB_NSA_ILi1EEEEEENS1_32KernelTmaWarpSpecializedPingpongEEENS5_IJNSA_ILi64EEESG_NSA_ILi32EEEEEENS_6half_tENS5_IJlSC_lEEESJ_SK_NS4_8TiledMMAINS4_8MMA_AtomIJNS4_4SM904GMMA25MMA_64x64x16_F32F16F16_SSILNSO_5MajorE0ELSQ_0ELNSO_7ScaleInE1ELSR_1EEEEEENS4_6LayoutINS5_IJSC_SC_SC_EEENS5_IJNSA_ILi0EEESW_SW_EEEEENS5_IJNS4_10UnderscoreESZ_SZ_EEEEENS4_23SM90_TMA_LOAD_MULTICASTENS4_14ComposedLayoutINS4_7SwizzleILi2ELi4ELi3EEENS4_18smem_ptr_flag_bitsILi16EEENSU_INS5_IJNSA_ILi8EEESH_EEENS5_IJSH_SC_EEEEEEEvNS4_8identityES12_S1C_vS1D_EENS_8epilogue10collective6detail29Sm90TmaWarpSpecializedAdapterINS1G_15DefaultEpilogueISJ_SK_SK_NS1F_6thread17LinearCombinationISJ_Li1EffLNS1K_9ScaleType4KindE0ELNS_15FloatRoundStyleE2ESJ_EENS1_15EpilogueDefaultEEEEEvvEEEEvNT_6ParamsE,@"STO_CUDA_ENTRY STV_DEFAULT"
_ZN7cutlass13device_kernelINS_4gemm6kernel13GemmUniversalIN4cute5tupleIJiiiiEEENS1_10collective13CollectiveMmaINS1_34MainloopSm90TmaGmmaWarpSpecializedILi28ENS5_IJNS4_1CILi4EEESB_NSA_ILi1EEEEEENS1_32KernelTmaWarpSpecializedPingpongEEENS5_IJNSA_ILi64EEESG_NSA_ILi32EEEEEENS_6half_tENS5_IJlSC_lEEESJ_SK_NS4_8TiledMMAINS4_8MMA_AtomIJNS4_4SM904GMMA25MMA_64x64x16_F32F16F16_SSILNSO_5MajorE0ELSQ_0ELNSO_7ScaleInE1ELSR_1EEEEEENS4_6LayoutINS5_IJSC_SC_SC_EEENS5_IJNSA_ILi0EEESW_SW_EEEEENS5_IJNS4_10UnderscoreESZ_SZ_EEEEENS4_23SM90_TMA_LOAD_MULTICASTENS4_14ComposedLayoutINS4_7SwizzleILi2ELi4ELi3EEENS4_18smem_ptr_flag_bitsILi16EEENSU_INS5_IJNSA_ILi8EEESH_EEENS5_IJSH_SC_EEEEEEEvNS4_8identityES12_S1C_vS1D_EENS_8epilogue10collective6detail29Sm90TmaWarpSpecializedAdapterINS1G_15DefaultEpilogueISJ_SK_SK_NS1F_6thread17LinearCombinationISJ_Li1EffLNS1K_9ScaleType4KindE0ELNS_15FloatRoundStyleE2ESJ_EENS1_15EpilogueDefaultEEEEEvvEEEEvNT_6ParamsE:
[----:B------:R-:W0:Y:S02]  /*0000*/  LDC R1, c[0x0][0x28] ;  /* 0x00000a00ff017b82 */ /* 0x000e240000000800 */
[----:B0-----:R-:W-:Y:S01]  /*0010*/  VIADD R1, R1, 0xfffffff8 ;  /* 0xfffffff801017836 */ /* 0x001fe20000000000 */
[----:B------:R-:W0:Y:S01]  /*0020*/  S2R R4, SR_TID.X ;  /* 0x0000000000047919 */ /* 0x000e220000002100 */
[----:B------:R-:W-:Y:S01]  /*0030*/  ELECT P0, URZ, PT ;  /* 0x00000000003f782f */ /* 0x000fe20003800000 */
[----:B------:R-:W-:Y:S01]  /*0040*/  BSSY B0, `(.L_x_0) ;  /* 0x000000f000007945 */ /* 0x000fe20003800000 */
[--C-:B0-----:R-:W-:Y:S02]  /*0050*/  SHF.R.U32.HI R2, RZ, 0x5, R4.reuse ;  /* 0x00000005ff027819 */ /* 0x101fe40000011604 */
[----:B------:R-:W-:-:S03]  /*0060*/  SHF.R.U32.HI R7, RZ, 0x7, R4 ;  /* 0x00000007ff077819 */ /* 0x000fc60000011604 */
[----:B------:R-:W0:Y:S04]  /*0070*/  SHFL.IDX PT, R5, R2, RZ, 0x1f ;  /* 0x00001fff02057589 */ /* 0x000e2800000e0000 */
[----:B------:R1:W2:Y:S01]  /*0080*/  SHFL.IDX PT, R10, R7, RZ, 0x1f ;  /* 0x00001fff070a7589 */ /* 0x0002a200000e0000 */
[----:B0-----:R-:W-:-:S13]  /*0090*/  ISETP.NE.OR P0, PT, R5, RZ, !P0 ;  /* 0x000000ff0500720c */ /* 0x001fda0004705670 */
[----:B-12---:R-:W-:Y:S05]  /*00a0*/  @P0 BRA `(.L_x_1) ;  /* 0x0000000000200947 */ /* 0x006fea0003800000 */
[----:B------:R-:W-:Y:S02]  /*00b0*/  ULDC.64 UR4, c[0x0][0x198] ;  /* 0x0000660000047ab9 */ /* 0x000fe40000000a00 */
[----:B------:R-:W-:Y:S02]  /*00c0*/  UIADD3 UR6, UP0, UR4, 0xf0, URZ ;  /* 0x000000f004067890 */ /* 0x000fe4000ff1e03f */
[----:B------:R-:W-:Y:S02]  /*00d0*/  UIADD3 UR4, UP1, UR4, 0x1f0, URZ ;  /* 0x000001f004047890 */ /* 0x000fe4000ff3e03f */
[----:B------:R-:W-:Y:S02]  /*00e0*/  UIADD3.X UR7, URZ, UR5, URZ, UP0, !UPT ;  /* 0x000000053f077290 */ /* 0x000fe400087fe43f */
[----:B------:R-:W-:-:S07]  /*00f0*/  UIADD3.X UR5, URZ, UR5, URZ, UP1, !UPT ;  /* 0x000000053f057290 */ /* 0x000fce0008ffe43f */
[----:B------:R0:W-:Y:S02]  /*0100*/  UTMACCTL.PF [UR6] ;  /* 0x00000000060079b9 */ /* 0x0001e40008040000 */
[----:B------:R0:W-:Y:S02]  /*0110*/  UTMACCTL.PF [UR4] ;  /* 0x00000000040079b9 */ /* 0x0001e40008040000 */
[----:B0-----:R-:W-:Y:S01]  /*0120*/  NOP ;  /* 0x0000000000007918 */ /* 0x001fe20000000000 */
.L_x_1:
[----:B------:R-:W-:Y:S05]  /*0130*/  BSYNC B0 ;  /* 0x0000000000007941 */ /* 0x000fea0003800000 */
.L_x_0:
[----:B------:R-:W0:Y:S01]  /*0140*/  SHFL.IDX PT, R8, R2, RZ, 0x1f ;  /* 0x00001fff02087589 */ /* 0x000e2200000e0000 */
[----:B------:R-:W-:-:S04]  /*0150*/  SHF.R.S32.HI R3, RZ, 0x1f, R4 ;  /* 0x0000001fff037819 */ /* 0x000fc80000011404 */
[----:B------:R-:W-:-:S04]  /*0160*/  LEA.HI R3, R3, R4, RZ, 0x7 ;  /* 0x0000000403037211 */ /* 0x000fc800078f38ff */
[----:B------:R-:W-:-:S05]  /*0170*/  LOP3.LUT R3, R3, 0xffffff80, RZ, 0xc0, !PT ;  /* 0xffffff8003037812 */ /* 0x000fca00078ec0ff */
[----:B------:R-:W-:Y:S01]  /*0180*/  IMAD.IADD R3, R4, 0x1, -R3 ;  /* 0x0000000104037824 */ /* 0x000fe200078e0a03 */
[----:B0-----:R-:W-:-:S13]  /*0190*/  ISETP.NE.AND P0, PT, R8, RZ, PT ;  /* 0x000000ff0800720c */ /* 0x001fda0003f05270 */
[----:B------:R-:W-:Y:S05]  /*01a0*/  @P0 BRA `(.L_x_2) ;  /* 0x0000000400240947 */ /* 0x000fea0003800000 */
[----:B------:R-:W-:Y:S01]  /*01b0*/  ELECT P0, URZ, PT ;  /* 0x00000000003f782f */ /* 0x000fe20003800000 */
[----:B------:R-:W-:-:S12]  /*01c0*/  BSSY B0, `(.L_x_2) ;  /* 0x0000047000007945 */ /* 0x000fd80003800000 */
[----:B------:R-:W-:Y:S05]  /*01d0*/  @!P0 BRA `(.L_x_3) ;  /* 0x0000000400148947 */ /* 0x000fea0003800000 */
[----:B------:R-:W0:Y:S01]  /*01e0*/  S2UR UR8, SR_CgaCtaId ;  /* 0x00000000000879c3 */ /* 0x000e220000008800 */
[----:B------:R-:W-:Y:S01]  /*01f0*/  UMOV UR4, 0x400 ;  /* 0x0000040000047882 */ /* 0x000fe20000000000 */
[----:B------:R-:W-:Y:S01]  /*0200*/  UMOV UR5, 0x1 ;  /* 0x0000000100057882 */ /* 0x000fe20000000000 */
[----:B------:R-:W-:Y:S02]  /*0210*/  UMOV UR6, 0x7 ;  /* 0x0000000700067882 */ /* 0x000fe40000000000 */
[----:B------:R-:W-:-:S04]  /*0220*/  UIADD3 UR6, -UR6, 0x100000, URZ ;  /* 0x0010000006067890 */ /* 0x000fc8000fffe13f */
[----:B------:R-:W-:Y:S02]  /*0230*/  USHF.L.U32 UR7, UR6, 0xb, URZ ;  /* 0x0000000b06077899 */ /* 0x000fe4000800063f */
[----:B------:R-:W-:Y:S02]  /*0240*/  USHF.L.U32 UR6, UR6, 0x1, URZ ;  /* 0x0000000106067899 */ /* 0x000fe4000800063f */
[----:B0-----:R-:W-:Y:S02]  /*0250*/  ULEA UR8, UR8, UR4, 0x18 ;  /* 0x0000000408087291 */ /* 0x001fe4000f8ec03f */
[----:B------:R-:W-:-:S04]  /*0260*/  UIADD3 UR4, -UR5, 0x100000, URZ ;  /* 0x0010000005047890 */ /* 0x000fc8000fffe13f */
[----:B------:R-:W-:Y:S02]  /*0270*/  USHF.L.U32 UR5, UR4, 0xb, URZ ;  /* 0x0000000b04057899 */ /* 0x000fe4000800063f */
[----:B------:R-:W-:Y:S01]  /*0280*/  USHF.L.U32 UR4, UR4, 0x1, URZ ;  /* 0x0000000104047899 */ /* 0x000fe2000800063f */
[----:B------:R-:W0:Y:S11]  /*0290*/  FENCE.VIEW.ASYNC.S ;  /* 0x00000000000073c6 */ /* 0x000e360000000000 */
[----:B0-----:R0:W1:Y:S01]  /*02a0*/  SYNCS.EXCH.64 URZ, [UR8], UR4 ;  /* 0x00000004083f75b2 */ /* 0x0010620008000100 */
[----:B------:R0:W2:Y:S01]  /*02b0*/  SYNCS.EXCH.64 URZ, [UR8+0xe0], UR6 ;  /* 0x0000e006083f75b2 */ /* 0x0000a20008000100 */
[----:B------:R0:W3:Y:S01]  /*02c0*/  SYNCS.EXCH.64 URZ, [UR8+0x8], UR4 ;  /* 0x00000804083f75b2 */ /* 0x0000e20008000100 */
[----:B------:R0:W4:Y:S01]  /*02d0*/  SYNCS.EXCH.64 URZ, [UR8+0xe8], UR6 ;  /* 0x0000e806083f75b2 */ /* 0x0001220008000100 */
[----:B------:R0:W0:Y:S01]  /*02e0*/  SYNCS.EXCH.64 URZ, [UR8+0x10], UR4 ;  /* 0x00001004083f75b2 */ /* 0x0000220008000100 */
        /* <DEDUP_REMOVED lines=51> */
[----:B-1234-:R-:W-:Y:S01]  /*0620*/  NOP ;  /* 0x0000000000007918 */ /* 0x01efe20000000000 */
.L_x_3:
[----:B0-----:R-:W-:Y:S05]  /*0630*/  BSYNC B0 ;  /* 0x0000000000007941 */ /* 0x001fea0003800000 */
.L_x_2:
[----:B------:R-:W0:Y:S01]  /*0640*/  S2UR UR12, SR_CTAID.X ;  /* 0x00000000000c79c3 */ /* 0x000e220000002500 */
[----:B------:R-:W-:Y:S01]  /*0650*/  SHF.R.S32.HI R0, RZ, 0x1f, R3 ;  /* 0x0000001fff007819 */ /* 0x000fe20000011403 */
[----:B------:R-:W1:Y:S01]  /*0660*/  SHFL.IDX PT, R15, R2, RZ, 0x1f ;  /* 0x00001fff020f7589 */ /* 0x000e6200000e0000 */
[----:B------:R-:W-:Y:S02]  /*0670*/  SHF.R.S32.HI R11, RZ, 0x1f, R8 ;  /* 0x0000001fff0b7819 */ /* 0x000fe40000011408 */
[----:B------:R-:W-:Y:S02]  /*0680*/  ELECT P0, URZ, PT ;  /* 0x00000000003f782f */ /* 0x000fe40003800000 */
[----:B------:R-:W-:Y:S01]  /*0690*/  LEA.HI R6, R0, R3, RZ, 0x3 ;  /* 0x0000000300067211 */ /* 0x000fe200078f18ff */
[----:B------:R2:W3:Y:S01]  /*06a0*/  SHFL.IDX PT, R13, R2, RZ, 0x1f ;  /* 0x00001fff020d7589 */ /* 0x0004e200000e0000 */
[----:B------:R-:W-:Y:S02]  /*06b0*/  LEA.HI R11, R11, R8, RZ, 0x2 ;  /* 0x000000080b0b7211 */ /* 0x000fe400078f10ff */
[----:B------:R-:W-:-:S02]  /*06c0*/  ELECT P1, URZ, PT ;  /* 0x00000000003f782f */ /* 0x000fc40003820000 */
[--C-:B------:R-:W-:Y:S01]  /*06d0*/  SHF.R.S32.HI R9, RZ, 0x3, R6.reuse ;  /* 0x00000003ff097819 */ /* 0x100fe20000011406 */
[----:B------:R-:W-:Y:S01]  /*06e0*/  ULDC UR4, c[0x0][0x150] ;  /* 0x0000540000047ab9 */ /* 0x000fe20000000800 */
[----:B------:R-:W-:Y:S01]  /*06f0*/  SHF.R.S32.HI R12, RZ, 0x1f, R6 ;  /* 0x0000001fff0c7819 */ /* 0x000fe20000011406 */
[----:B------:R-:W4:Y:S01]  /*0700*/  LDC R14, c[0x0][0x140] ;  /* 0x00005000ff0e7b82 */ /* 0x000f220000000800 */
[----:B------:R-:W5:Y:S01]  /*0710*/  S2R R6, SR_CTAID.Y ;  /* 0x0000000000067919 */ /* 0x000f620000002600 */
[----:B------:R-:W-:Y:S01]  /*0720*/  LOP3.LUT R11, R11, 0x3ffffffc, RZ, 0xc0, !PT ;  /* 0x3ffffffc0b0b7812 */ /* 0x000fe200078ec0ff */
[----:B------:R-:W-:Y:S01]  /*0730*/  UMOV UR11, 0x80 ;  /* 0x00000080000b7882 */ /* 0x000fe20000000000 */
[----:B------:R-:W-:Y:S01]  /*0740*/  LEA.HI R12, R12, R9, RZ, 0x2 ;  /* 0x000000090c0c7211 */ /* 0x000fe200078f10ff */
[----:B------:R-:W-:Y:S01]  /*0750*/  NOP ;  /* 0x0000000000007918 */ /* 0x000fe20000000000 */
[----:B--2---:R-:W-:Y:S01]  /*0760*/  SHF.R.S32.HI R2, RZ, 0x1f, R5 ;  /* 0x0000001fff027819 */ /* 0x004fe20000011405 */
[----:B------:R-:W-:Y:S01]  /*0770*/  IMAD.IADD R11, R8, 0x1, -R11 ;  /* 0x00000001080b7824 */ /* 0x000fe200078e0a0b */
[----:B------:R-:W-:Y:S01]  /*0780*/  LOP3.LUT R12, R12, 0xfffffffc, RZ, 0xc0, !PT ;  /* 0xfffffffc0c0c7812 */ /* 0x000fe200078ec0ff */
[----:B------:R-:W2:Y:S01]  /*0790*/  LDC R25, c[0x0][0x148] ;  /* 0x00005200ff197b82 */ /* 0x000ea20000000800 */
[----:B------:R-:W-:Y:S01]  /*07a0*/  LEA.HI R2, R2, R5, RZ, 0x2 ;  /* 0x0000000502027211 */ /* 0x000fe200078f10ff */
[----:B------:R-:W-:Y:S01]  /*07b0*/  NOP ;  /* 0x0000000000007918 */ /* 0x000fe20000000000 */
[C---:B------:R-:W-:Y:S01]  /*07c0*/  VIADD R35, R10.reuse, 0xffffffff ;  /* 0xffffffff0a237836 */ /* 0x040fe20000000000 */
[----:B------:R-:W-:Y:S01]  /*07d0*/  ISETP.NE.AND P3, PT, R10, RZ, PT ;  /* 0x000000ff0a00720c */ /* 0x000fe20003f65270 */
[----:B------:R-:W-:Y:S01]  /*07e0*/  IMAD.IADD R12, R9, 0x1, -R12 ;  /* 0x00000001090c7824 */ /* 0x000fe200078e0a0c */
[----:B0-----:R-:W-:Y:S01]  /*07f0*/  I2FP.F32.U32 R9, UR12 ;  /* 0x0000000c00097c45 */ /* 0x001fe20008201000 */
[----:B------:R-:W-:Y:S01]  /*0800*/  IMAD.MOV.U32 R57, RZ, RZ, 0x1 ;  /* 0x00000001ff397424 */ /* 0x000fe200078e00ff */
[----:B-1----:R-:W-:Y:S01]  /*0810*/  ISETP.NE.OR P0, PT, R15, RZ, !P0 ;  /* 0x000000ff0f00720c */ /* 0x002fe20004705670 */
[----:B------:R-:W-:Y:S01]  /*0820*/  IMAD R11, R11, 0x4, R12 ;  /* 0x000000040b0b7824 */ /* 0x000fe200078e020c */
[----:B---3--:R-:W-:Y:S01]  /*0830*/  ISETP.NE.OR P1, PT, R13, RZ, !P1 ;  /* 0x000000ff0d00720c */ /* 0x008fe20004f25670 */
[----:B------:R-:W-:Y:S01]  /*0840*/  FMUL R9, R9, UR4 ;  /* 0x0000000409097c20 */ /* 0x000fe20008400000 */
[----:B------:R-:W0:Y:S01]  /*0850*/  LDC R13, c[0x0][0x144] ;  /* 0x00005100ff0d7b82 */ /* 0x000e220000000800 */
[----:B------:R-:W-:Y:S01]  /*0860*/  LOP3.LUT R2, R2, 0xfffffffc, RZ, 0xc0, !PT ;  /* 0xfffffffc02027812 */ /* 0x000fe200078ec0ff */
[----:B------:R-:W-:Y:S01]  /*0870*/  ULDC UR4, c[0x0][0x154] ;  /* 0x0000550000047ab9 */ /* 0x000fe20000000800 */
[----:B------:R-:W-:Y:S01]  /*0880*/  SHF.R.S32.HI R8, RZ, 0x1f, R11 ;  /* 0x0000001fff087819 */ /* 0x000fe2000001140b */
[----:B------:R-:W-:Y:S01]  /*0890*/  IMAD.SHL.U32 R56, R11, 0x4, RZ ;  /* 0x000000040b387824 */ /* 0x000fe200078e00ff */
[----:B------:R-:W1:Y:S01]  /*08a0*/  F2I.U32.TRUNC.NTZ R9, R9 ;  /* 0x0000000900097305 */ /* 0x000e62000020f000 */
[----:B------:R-:W-:Y:S01]  /*08b0*/  IMAD.IADD R5, R5, 0x1, -R2 ;  /* 0x0000000105057824 */ /* 0x000fe200078e0a02 */
[----:B------:R-:W-:-:S02]  /*08c0*/  LEA.HI R8, R8, R11, RZ, 0x2 ;  /* 0x0000000b08087211 */ /* 0x000fc400078f10ff */
[----:B------:R-:W-:Y:S01]  /*08d0*/  VOTEU.ALL UP2, P0 ;  /* 0x00000000003f7886 */ /* 0x000fe20000040000 */
[----:B------:R-:W-:Y:S01]  /*08e0*/  LOP3.LUT R56, R11, 0xc, R56, 0x78, !PT ;  /* 0x0000000c0b387812 */ /* 0x000fe200078e7838 */
[----:B------:R-:W-:Y:S01]  /*08f0*/  VOTEU.ALL UP3, P1 ;  /* 0x00000000003f7886 */ /* 0x000fe20000860000 */
[----:B-----5:R-:W-:Y:S01]  /*0900*/  I2FP.F32.U32 R2, R6 ;  /* 0x0000000600027245 */ /* 0x020fe20000201000 */
[----:B------:R-:W-:Y:S01]  /*0910*/  VOTEU.ALL UP4, P1 ;  /* 0x00000000003f7886 */ /* 0x000fe20000880000 */
[----:B------:R-:W3:Y:S01]  /*0920*/  @!UP2 S2UR UR7, SR_CgaCtaId ;  /* 0x000000000007a9c3 */ /* 0x000ee20000008800 */
[----:B------:R-:W-:Y:S01]  /*0930*/  LOP3.LUT R8, R8, 0xfffffffc, RZ, 0xc0, !PT ;  /* 0xfffffffc08087812 */ /* 0x000fe200078ec0ff */
[----:B------:R-:W-:Y:S01]  /*0940*/  @!UP2 UMOV UR6, 0x400 ;  /* 0x000004000006a882 */ /* 0x000fe20000000000 */
[----:B------:R-:W-:Y:S01]  /*0950*/  FMUL R2, R2, UR4 ;  /* 0x0000000402027c20 */ /* 0x000fe20008400000 */
[----:B------:R-:W-:Y:S01]  /*0960*/  UMOV UR4, 0x20 ;  /* 0x0000002000047882 */ /* 0x000fe20000000000 */
[----:B------:R-:W-:Y:S01]  /*0970*/  @!UP3 UMOV UR9, 0x400 ;  /* 0x000004000009b882 */ /* 0x000fe20000000000 */
[----:B-1----:R-:W-:Y:S01]  /*0980*/  IMAD.MOV R12, RZ, RZ, -R9 ;  /* 0x000000ffff0c7224 */ /* 0x002fe200078e0a09 */
[----:B------:R-:W-:-:S04]  /*0990*/  @!UP2 UIADD3 UR4, -UR4, 0x100000, URZ ;  /* 0x001000000404a890 */ /* 0x000fc8000fffe13f */
[----:B------:R-:W-:Y:S02]  /*09a0*/  @!UP2 USHF.L.U32 UR5, UR4, 0xb, URZ ;  /* 0x0000000b0405a899 */ /* 0x000fe4000800063f */
[----:B------:R-:W-:Y:S01]  /*09b0*/  @!UP2 USHF.L.U32 UR4, UR4, 0x1, URZ ;  /* 0x000000010404a899 */ /* 0x000fe2000800063f */
[----:B------:R-:W1:Y:S01]  /*09c0*/  @!UP3 S2UR UR10, SR_CgaCtaId ;  /* 0x00000000000ab9c3 */ /* 0x000e620000008800 */
[----:B------:R-:W-:Y:S01]  /*09d0*/  IMAD.IADD R8, R11, 0x1, -R8 ;  /* 0x000000010b087824 */ /* 0x000fe200078e0a08 */
[----:B------:R-:W5:Y:S01]  /*09e0*/  F2I.U32.TRUNC.NTZ R2, R2 ;  /* 0x0000000200027305 */ /* 0x000f62000020f000 */
[----:B0-----:R-:W-:Y:S01]  /*09f0*/  IMAD R21, R13, R12, UR12 ;  /* 0x0000000c0d157e24 */ /* 0x001fe2000f8e020c */
[----:B------:R-:W-:Y:S01]  /*0a00*/  VOTEU.ALL UP5, P1 ;  /* 0x00000000003f7886 */ /* 0x000fe200008a0000 */
[----:B----4-:R-:W-:Y:S01]  /*0a10*/  ISETP.EQ.U32.AND P2, PT, R14, 0x1, PT ;  /* 0x000000010e00780c */ /* 0x010fe20003f42070 */
[----:B------:R-:W-:Y:S01]  /*0a20*/  VOTEU.ALL UP0, P0 ;  /* 0x00000000003f7886 */ /* 0x000fe20000000000 */
[----:B------:R-:W-:Y:S01]  /*0a30*/  VOTEU.ALL UP1, P0 ;  /* 0x00000000003f7886 */ /* 0x000fe20000020000 */
[----:B------:R-:W-:Y:S01]  /*0a40*/  ISETP.NE.AND P4, PT, R8, R21, PT ;  /* 0x000000150800720c */ /* 0x000fe20003f85270 */
[----:B------:R0:W4:Y:S01]  /*0a50*/  SHFL.IDX PT, R14, R7, RZ, 0x1f ;  /* 0x00001fff070e7589 */ /* 0x00012200000e0000 */
[----:B------:R-:W-:-:S02]  /*0a60*/  LOP3.LUT P0, RZ, R3, 0x7, RZ, 0xc0, !PT ;  /* 0x0000000703ff7812 */ /* 0x000fc4000780c0ff */
[----:B------:R-:W-:Y:S02]  /*0a70*/  ISETP.GE.U32.AND P6, PT, R35, 0x2, PT ;  /* 0x000000022300780c */ /* 0x000fe40003fc6070 */
[----:B------:R-:W-:Y:S01]  /*0a80*/  ISETP.LT.U32.AND P0, PT, R56, 0x10, !P0 ;  /* 0x000000103800780c */ /* 0x000fe20004701070 */
[----:B---3--:R-:W-:Y:S01]  /*0a90*/  @!UP2 ULEA UR8, UR7, UR6, 0x18 ;  /* 0x000000060708a291 */ /* 0x008fe2000f8ec03f */
[----:B-----5:R-:W-:Y:S01]  /*0aa0*/  IMAD.MOV R20, RZ, RZ, -R2 ;  /* 0x000000ffff147224 */ /* 0x020fe200078e0a02 */
[----:B------:R-:W-:-:S04]  /*0ab0*/  @!UP3 UIADD3 UR6, -UR11, 0x100000, URZ ;  /* 0x001000000b06b890 */ /* 0x000fc8000fffe13f */
[----:B------:R-:W-:Y:S02]  /*0ac0*/  @!UP3 USHF.L.U32 UR7, UR6, 0xb, URZ ;  /* 0x0000000b0607b899 */ /* 0x000fe4000800063f */
[----:B------:R-:W-:Y:S01]  /*0ad0*/  @!UP3 USHF.L.U32 UR6, UR6, 0x1, URZ ;  /* 0x000000010606b899 */ /* 0x000fe2000800063f */
[----:B------:R-:W-:Y:S01]  /*0ae0*/  VOTEU.ALL UP2, P1 ;  /* 0x00000000003f7886 */ /* 0x000fe20000840000 */
[----:B------:R-:W-:Y:S01]  /*0af0*/  @P4 SHF.R.S32.HI R9, RZ, 0x1f, R56 ;  /* 0x0000001fff094819 */ /* 0x000fe20000011438 */
[----:B--2---:R-:W-:Y:S01]  /*0b00*/  IMAD R2, R25, R20, R6 ;  /* 0x0000001419027224 */ /* 0x004fe200078e0206 */
[----:B-1----:R-:W-:Y:S02]  /*0b10*/  @!UP3 ULEA UR9, UR10, UR9, 0x18 ;  /* 0x000000090a09b291 */ /* 0x002fe4000f8ec03f */
[----:B------:R-:W-:Y:S01]  /*0b20*/  @P4 LEA.HI R9, R9, R56, RZ, 0x2 ;  /* 0x0000003809094211 */ /* 0x000fe200078f10ff */
[----:B------:R-:W-:Y:S01]  /*0b30*/  VOTEU.ALL UP3, P1 ;  /* 0x00000000003f7886 */ /* 0x000fe20000860000 */
[----:B------:R-:W-:Y:S01]  /*0b40*/  ISETP.NE.AND P1, PT, R5, 0x3, PT ;  /* 0x000000030500780c */ /* 0x000fe20003f25270 */
[----:B------:R-:W1:Y:S02]  /*0b50*/  FENCE.VIEW.ASYNC.S ;  /* 0x00000000000073c6 */ /* 0x000e640000000000 */
[----:B-1----:R0:W1:Y:S01]  /*0b60*/  @!UP0 SYNCS.EXCH.64 URZ, [UR8+0x1f0], UR4 ;  /* 0x0001f004083f85b2 */ /* 0x0020620008000100 */
[----:B------:R-:W-:-:S02]  /*0b70*/  @P4 SHF.R.S32.HI R9, RZ, 0x2, R9 ;  /* 0x00000002ff094819 */ /* 0x000fc40000011409 */
[----:B------:R-:W-:Y:S02]  /*0b80*/  ISETP.EQ.OR P1, PT, R5, RZ, !P1 ;  /* 0x000000ff0500720c */ /* 0x000fe40004f22670 */
[----:B------:R-:W-:Y:S02]  /*0b90*/  @P4 ISETP.NE.AND P5, PT, R9, R2, PT ;  /* 0x000000020900420c */ /* 0x000fe40003fa5270 */
[----:B------:R-:W-:Y:S02]  /*0ba0*/  ISETP.EQ.AND P1, PT, R10, RZ, P1 ;  /* 0x000000ff0a00720c */ /* 0x000fe40000f22270 */
[----:B------:R-:W-:Y:S02]  /*0bb0*/  SEL R2, RZ, 0x1, !P0 ;  /* 0x00000001ff027807 */ /* 0x000fe40004000000 */
[----:B------:R-:W-:Y:S02]  /*0bc0*/  @P4 SEL R57, RZ, 0x1, P5 ;  /* 0x00000001ff394807 */ /* 0x000fe40002800000 */
[----:B------:R-:W-:-:S02]  /*0bd0*/  SEL R16, RZ, 0x1, !P1 ;  /* 0x00000001ff107807 */ /* 0x000fc40004800000 */
[----:B------:R-:W-:Y:S01]  /*0be0*/  LOP3.LUT R57, R57, R2, RZ, 0xc0, !PT ;  /* 0x0000000239397212 */ /* 0x000fe200078ec0ff */
[----:B------:R0:W2:Y:S01]  /*0bf0*/  @!UP1 SYNCS.EXCH.64 URZ, [UR8+0x1f8], UR4 ;  /* 0x0001f804083f95b2 */ /* 0x0000a20008000100 */
[----:B------:R-:W-:Y:S01]  /*0c00*/  NOP ;  /* 0x0000000000007918 */ /* 0x000fe20000000000 */
[----:B------:R-:W-:Y:S01]  /*0c10*/  SEL R16, R16, 0x2, P6 ;  /* 0x0000000210107807 */ /* 0x000fe20003000000 */
[----:B------:R0:W3:Y:S01]  /*0c20*/  @!UP2 SYNCS.EXCH.64 URZ, [UR9+0x1d0], UR6 ;  /* 0x0001d006093fa5b2 */ /* 0x0000e20008000100 */
[----:B------:R0:W0:Y:S01]  /*0c30*/  @!UP3 SYNCS.EXCH.64 URZ, [UR9+0x1d8], UR6 ;  /* 0x0001d806093fb5b2 */ /* 0x0000220008000100 */
[----:B------:R0:W0:Y:S01]  /*0c40*/  @!UP4 SYNCS.EXCH.64 URZ, [UR9+0x1e0], UR6 ;  /* 0x0001e006093fc5b2 */ /* 0x0000220008000100 */
[----:B------:R0:W0:Y:S01]  /*0c50*/  @!UP5 SYNCS.EXCH.64 URZ, [UR9+0x1e8], UR6 ;  /* 0x0001e806093fd5b2 */ /* 0x0000220008000100 */
[----:B------:R-:W-:Y:S01]  /*0c60*/  NOP ;  /* 0x0000000000007918 */ /* 0x000fe20000000000 */
[----:B-1--4-:R-:W-:Y:S05]  /*0c70*/  @!P2 BRA `(.L_x_4) ;  /* 0x000000000008a947 */ /* 0x012fea0003800000 */
[----:B0-23--:R-:W-:Y:S01]  /*0c80*/  UCGABAR_ARV ;  /* 0x00000000000079c7 */ /* 0x00dfe20008000000 */
[----:B------:R-:W-:Y:S05]  /*0c90*/  BRA `(.L_x_5) ;  /* 0x0000000000047947 */ /* 0x000fea0003800000 */
.L_x_4:
[----:B0-23--:R-:W-:Y:S01]  /*0ca0*/  NOP ;  /* 0x0000000000007918 */ /* 0x00dfe20000000000 */
.L_x_5:
[----:B------:R-:W-:Y:S01]  /*0cb0*/  ULDC.64 UR4, c[0x0][0x598] ;  /* 0x0001660000047ab9 */ /* 0x000fe20000000a00 */
[----:B------:R-:W-:Y:S01]  /*0cc0*/  ULDC.64 UR36, c[0x0][0x208] ;  /* 0x0000820000247ab9 */ /* 0x000fe20000000a00 */
[----:B------:R-:W-:-:S04]  /*0cd0*/  ISETP.NE.U32.AND P0, PT, RZ, UR4, PT ;  /* 0x00000004ff007c0c */ /* 0x000fc8000bf05070 */
[----:B------:R-:W-:-:S13]  /*0ce0*/  ISETP.NE.AND.EX P0, PT, RZ, UR5, PT, P0 ;  /* 0x00000005ff007c0c */ /* 0x000fda000bf05300 */
[----:B------:R-:W-:Y:S05]  /*0cf0*/  @!P0 BRA `(.L_x_6) ;  /* 0x00000000001c8947 */ /* 0x000fea0003800000 */
[----:B------:R-:W0:Y:S02]  /*0d00*/  LDC.64 R8, c[0x0][0x598] ;  /* 0x00016600ff087b82 */ /* 0x000e240000000a00 */
[----:B0-----:R-:W2:Y:S02]  /*0d10*/  LDG.E.64 R8, desc[UR36][R8.64] ;  /* 0x0000002408087981 */ /* 0x001ea4000c1e1b00 */
[----:B--2---:R-:W-:-:S04]  /*0d20*/  ISETP.NE.U32.AND P0, PT, R8, RZ, PT ;  /* 0x000000ff0800720c */ /* 0x004fc80003f05070 */
[----:B------:R-:W-:-:S13]  /*0d30*/  ISETP.NE.AND.EX P0, PT, R9, RZ, PT, P0 ;  /* 0x000000ff0900720c */ /* 0x000fda0003f05300 */
[----:B------:R-:W-:Y:S05]  /*0d40*/  @!P0 BRA `(.L_x_6) ;  /* 0x0000000000088947 */ /* 0x000fea0003800000 */
[----:B------:R0:W5:Y:S01]  /*0d50*/  LD.E R58, desc[UR36][R8.64] ;  /* 0x00000024083a7980 */ /* 0x000162000c101900 */
[----:B------:R-:W-:Y:S05]  /*0d60*/  BRA `(.L_x_7) ;  /* 0x0000000000247947 */ /* 0x000fea0003800000 */
.L_x_6:
[----:B------:R-:W-:Y:S02]  /*0d70*/  ULDC.64 UR4, c[0x0][0x588] ;  /* 0x0001620000047ab9 */ /* 0x000fe40000000a00 */
[----:B------:R-:W-:-:S04]  /*0d80*/  ISETP.NE.U32.AND P0, PT, RZ, UR4, PT ;  /* 0x00000004ff007c0c */ /* 0x000fc8000bf05070 */
[----:B------:R-:W-:-:S13]  /*0d90*/  ISETP.NE.AND.EX P0, PT, RZ, UR5, PT, P0 ;  /* 0x00000005ff007c0c */ /* 0x000fda000bf05300 */
[----:B------:R-:W-:Y:S05]  /*0da0*/  @!P0 BRA `(.L_x_8) ;  /* 0x00000000000c8947 */ /* 0x000fea0003800000 */
[----:B------:R-:W0:Y:S02]  /*0db0*/  LDC.64 R58, c[0x0][0x588] ;  /* 0x00016200ff3a7b82 */ /* 0x000e240000000a00 */
[----:B0-----:R1:W5:Y:S01]  /*0dc0*/  LDG.E R58, desc[UR36][R58.64] ;  /* 0x000000243a3a7981 */ /* 0x001362000c1e1900 */
[----:B------:R-:W-:Y:S05]  /*0dd0*/  BRA `(.L_x_7) ;  /* 0x0000000000087947 */ /* 0x000fea0003800000 */
.L_x_8:
[----:B------:R-:W-:Y:S02]  /*0de0*/  ULDC UR4, c[0x0][0x580] ;  /* 0x0001600000047ab9 */ /* 0x000fe40000000800 */
[----:B------:R-:W-:-:S07]  /*0df0*/  IMAD.U32 R58, RZ, RZ, UR4 ;  /* 0x00000004ff3a7e24 */ /* 0x000fce000f8e00ff */
.L_x_7:
[----:B------:R-:W-:Y:S02]  /*0e00*/  ULDC.64 UR4, c[0x0][0x5a0] ;  /* 0x0001680000047ab9 */ /* 0x000fe40000000a00 */
[----:B------:R-:W-:-:S04]  /*0e10*/  ISETP.NE.U32.AND P0, PT, RZ, UR4, PT ;  /* 0x00000004ff007c0c */ /* 0x000fc8000bf05070 */
[----:B------:R-:W-:-:S13]  /*0e20*/  ISETP.NE.AND.EX P0, PT, RZ, UR5, PT, P0 ;  /* 0x00000005ff007c0c */ /* 0x000fda000bf05300 */
[----:B------:R-:W-:Y:S05]  /*0e30*/  @!P0 BRA `(.L_x_9) ;  /* 0x00000000001c8947 */ /* 0x000fea0003800000 */
[----:B0-----:R-:W0:Y:S02]  /*0e40*/  LDC.64 R8, c[0x0][0x5a0] ;  /* 0x00016800ff087b82 */ /* 0x001e240000000a00 */
[----:B0-----:R-:W2:Y:S02]  /*0e50*/  LDG.E.64 R8, desc[UR36][R8.64] ;  /* 0x0000002408087981 */ /* 0x001ea4000c1e1b00 */
[----:B--2---:R-:W-:-:S04]  /*0e60*/  ISETP.NE.U32.AND P0, PT, R8, RZ, PT ;  /* 0x000000ff0800720c */ /* 0x004fc80003f05070 */
[----:B------:R-:W-:-:S13]  /*0e70*/  ISETP.NE.AND.EX P0, PT, R9, RZ, PT, P0 ;  /* 0x000000ff0900720c */ /* 0x000fda0003f05300 */
[----:B------:R-:W-:Y:S05]  /*0e80*/  @!P0 BRA `(.L_x_9) ;  /* 0x0000000000088947 */ /* 0x000fea0003800000 */
[----:B-1----:R0:W5:Y:S01]  /*0e90*/  LD.E R59, desc[UR36][R8.64] ;  /* 0x00000024083b7980 */ /* 0x002162000c101900 */
[----:B------:R-:W-:Y:S05]  /*0ea0*/  BRA `(.L_x_10) ;  /* 0x0000000000247947 */ /* 0x000fea0003800000 */
.L_x_9:
[----:B------:R-:W-:Y:S02]  /*0eb0*/  ULDC.64 UR4, c[0x0][0x590] ;  /* 0x0001640000047ab9 */ /* 0x000fe40000000a00 */
[----:B------:R-:W-:-:S04]  /*0ec0*/  ISETP.NE.U32.AND P0, PT, RZ, UR4, PT ;  /* 0x00000004ff007c0c */ /* 0x000fc8000bf05070 */
[----:B------:R-:W-:-:S13]  /*0ed0*/  ISETP.NE.AND.EX P0, PT, RZ, UR5, PT, P0 ;  /* 0x00000005ff007c0c */ /* 0x000fda000bf05300 */
[----:B------:R-:W-:Y:S05]  /*0ee0*/  @!P0 BRA `(.L_x_11) ;  /* 0x00000000000c8947 */ /* 0x000fea0003800000 */
[----:B0-----:R-:W1:Y:S02]  /*0ef0*/  LDC.64 R8, c[0x0][0x590] ;  /* 0x00016400ff087b82 */ /* 0x001e640000000a00 */
[----:B-1----:R1:W5:Y:S01]  /*0f00*/  LDG.E R59, desc[UR36][R8.64] ;  /* 0x00000024083b7981 */ /* 0x002362000c1e1900 */
[----:B------:R-:W-:Y:S05]  /*0f10*/  BRA `(.L_x_10) ;  /* 0x0000000000087947 */ /* 0x000fea0003800000 */
.L_x_11:
[----:B------:R-:W-:Y:S02]  /*0f20*/  ULDC UR4, c[0x0][0x584] ;  /* 0x0001610000047ab9 */ /* 0x000fe40000000800 */
[----:B-1----:R-:W-:-:S07]  /*0f30*/  IMAD.U32 R59, RZ, RZ, UR4 ;  /* 0x00000004ff3b7e24 */ /* 0x002fce000f8e00ff */
.L_x_10:
[----:B------:R-:W2:Y:S01]  /*0f40*/  LDC R2, c[0x0][0x65c] ;  /* 0x00019700ff027b82 */ /* 0x000ea20000000800 */
[----:B------:R-:W-:Y:S01]  /*0f50*/  ULDC UR6, c[0x0][0x28c] ;  /* 0x0000a30000067ab9 */ /* 0x000fe20000000800 */
[----:B------:R-:W-:Y:S01]  /*0f60*/  ISETP.NE.AND P0, PT, R10, 0x2, PT ;  /* 0x000000020a00780c */ /* 0x000fe20003f05270 */
[----:B------:R-:W-:Y:S01]  /*0f70*/  UIADD3 UR6, UR6, 0x1f, URZ ;  /* 0x0000001f06067890 */ /* 0x000fe2000fffe03f */
[----:B01----:R-:W-:Y:S01]  /*0f80*/  IMAD.U32 R8, RZ, RZ, UR12 ;  /* 0x0000000cff087e24 */ /* 0x003fe2000f8e00ff */
[----:B------:R-:W-:Y:S01]  /*0f90*/  UMOV UR39, URZ ;  /* 0x0000003f00277c82 */ /* 0x000fe20008000000 */
[----:B------:R-:W-:Y:S01]  /*0fa0*/  IMAD.MOV.U32 R9, RZ, RZ, RZ ;  /* 0x000000ffff097224 */ /* 0x000fe200078e00ff */
[----:B------:R-:W-:Y:S01]  /*0fb0*/  USHF.R.S32.HI UR7, URZ, 0x1f, UR6 ;  /* 0x0000001f3f077899 */ /* 0x000fe20008011406 */
[----:B------:R-:W-:Y:S01]  /*0fc0*/  UMOV UR38, URZ ;  /* 0x0000003f00267c82 */ /* 0x000fe20008000000 */
[----:B------:R-:W-:Y:S02]  /*0fd0*/  ULDC.64 UR8, c[0x0][0x650] ;  /* 0x0001940000087ab9 */ /* 0x000fe40000000a00 */
[----:B------:R-:W-:-:S04]  /*0fe0*/  ULEA.HI UR7, UR7, UR6, URZ, 0x5 ;  /* 0x0000000607077291 */ /* 0x000fc8000f8f283f */
[----:B------:R-:W-:Y:S01]  /*0ff0*/  USHF.R.S32.HI UR40, URZ, 0x5, UR7 ;  /* 0x000000053f287899 */ /* 0x000fe20008011407 */
[----:B--2---:R-:W-:-:S13]  /*1000*/  ISETP.NE.AND P1, PT, R2, 0x1, PT ;  /* 0x000000010200780c */ /* 0x004fda0003f25270 */
[----:B------:R-:W0:Y:S01]  /*1010*/  @P1 LDC R19, c[0x0][0x10] ;  /* 0x00000400ff131b82 */ /* 0x000e220000000800 */
[----:B------:R-:W-:Y:S02]  /*1020*/  @P1 IMAD.MOV.U32 R7, RZ, RZ, RZ ;  /* 0x000000ffff071224 */ /* 0x000fe400078e00ff */
[----:B------:R-:W-:-:S05]  /*1030*/  @P1 IMAD.MOV.U32 R17, RZ, RZ, RZ ;  /* 0x000000ffff111224 */ /* 0x000fca00078e00ff */
[----:B------:R-:W1:Y:S01]  /*1040*/  @!P1 LDC R11, c[0x0][0xc] ;  /* 0x00000300ff0b9b82 */ /* 0x000e620000000800 */
[----:B------:R-:W-:Y:S01]  /*1050*/  ULDC UR4, c[0x0][0xc] ;  /* 0x0000030000047ab9 */ /* 0x000fe20000000800 */
[----:B------:R-:W-:Y:S02]  /*1060*/  ULDC UR5, c[0x0][0x10] ;  /* 0x0000040000057ab9 */ /* 0x000fe40000000800 */
[----:B------:R-:W-:-:S04]  /*1070*/  UIMAD.WIDE.U32 UR4, UR4, UR5, URZ ;  /* 0x00000005040472a5 */ /* 0x000fc8000f8e003f */
[----:B------:R-:W2:Y:S01]  /*1080*/  LDC R2, c[0x0][0x14] ;  /* 0x00000500ff027b82 */ /* 0x000ea20000000800 */
[----:B0-----:R-:W-:-:S04]  /*1090*/  @P1 IMAD.WIDE.U32 R18, R19, UR12, R6 ;  /* 0x0000000c13121c25 */ /* 0x001fc8000f8e0006 */
[----:B------:R-:W-:Y:S02]  /*10a0*/  @P1 IMAD.IADD R17, R19, 0x1, R17 ;  /* 0x0000000113111824 */ /* 0x000fe400078e0211 */
[----:B-1----:R-:W-:-:S04]  /*10b0*/  @!P1 IMAD.WIDE.U32 R8, R6, R11, R8 ;  /* 0x0000000b06089225 */ /* 0x002fc800078e0008 */
[----:B------:R-:W-:Y:S02]  /*10c0*/  @!P1 IMAD.MOV.U32 R18, RZ, RZ, R8 ;  /* 0x000000ffff129224 */ /* 0x000fe400078e0008 */
[----:B------:R-:W-:Y:S02]  /*10d0*/  @!P1 IMAD.MOV.U32 R17, RZ, RZ, R9 ;  /* 0x000000ffff119224 */ /* 0x000fe400078e0009 */
[----:B--2---:R-:W-:-:S04]  /*10e0*/  IMAD.WIDE.U32 R12, R2, UR4, RZ ;  /* 0x00000004020c7c25 */ /* 0x004fc8000f8e00ff */
[----:B------:R-:W-:Y:S01]  /*10f0*/  IMAD R23, R2, UR5, RZ ;  /* 0x0000000502177c24 */ /* 0x000fe2000f8e02ff */
[----:B------:R0:W-:Y:S03]  /*1100*/  STL.64 [R1], R12 ;  /* 0x0000000c01007387 */ /* 0x0001e60000100a00 */
[----:B------:R-:W-:Y:S01]  /*1110*/  IMAD.IADD R23, R13, 0x1, R23 ;  /* 0x000000010d177824 */ /* 0x000fe200078e0217 */
[----:B------:R-:W-:Y:S06]  /*1120*/  @P0 BRA `(.L_x_12) ;  /* 0x0000000000200947 */ /* 0x000fec0003800000 */
[----:B------:R-:W-:Y:S01]  /*1130*/  UISETP.GE.U32.AND UP0, UPT, UR40, 0x1c, UPT ;  /* 0x0000001c2800788c */ /* 0x000fe2000bf06070 */
[----:B------:R-:W-:Y:S01]  /*1140*/  IADD3 R18, P0, R18, R12, RZ ;  /* 0x0000000c12127210 */ /* 0x000fe20007f1e0ff */
[----:B------:R-:W-:Y:S01]  /*1150*/  USHF.R.U32.HI UR4, URZ, 0x2, UR40 ;  /* 0x000000023f047899 */ /* 0x000fe20008011628 */
[----:B------:R-:W-:-:S03]  /*1160*/  UMOV UR38, URZ ;  /* 0x0000003f00267c82 */ /* 0x000fc60008000000 */
[----:B------:R-:W-:Y:S01]  /*1170*/  UIMAD.WIDE.U32 UR4, UR4, 0x24924925, URZ ;  /* 0x24924925040478a5 */ /* 0x000fe2000f8e003f */
[----:B------:R-:W-:-:S03]  /*1180*/  IMAD.X R17, R23, 0x1, R17, P0 ;  /* 0x0000000117117824 */ /* 0x000fc600000e0611 */
[----:B------:R-:W-:Y:S02]  /*1190*/  UIMAD UR39, UR5, -0x1c, UR40 ;  /* 0xffffffe4052778a4 */ /* 0x000fe4000f8e0228 */
[----:B------:R-:W-:-:S12]  /*11a0*/  @UP0 ULOP3.LUT UR38, UR5, 0x1, URZ, 0xc0, !UPT ;  /* 0x0000000105260892 */ /* 0x000fd8000f8ec03f */
.L_x_12:
[----:B------:R-:W-:Y:S01]  /*11b0*/  ISETP.GE.U32.AND P0, PT, R18, UR8, PT ;  /* 0x0000000812007c0c */ /* 0x000fe2000bf06070 */
[----:B------:R-:W-:Y:S01]  /*11c0*/  IMAD.MOV.U32 R19, RZ, RZ, -0x1 ;  /* 0xffffffffff137424 */ /* 0x000fe200078e00ff */
[----:B------:R-:W-:Y:S01]  /*11d0*/  PRMT R8, RZ, 0x7610, R8 ;  /* 0x00007610ff087816 */ /* 0x000fe20000000008 */
[----:B------:R-:W-:Y:S01]  /*11e0*/  IMAD.MOV.U32 R22, RZ, RZ, -0x1 ;  /* 0xffffffffff167424 */ /* 0x000fe200078e00ff */
[----:B------:R-:W-:Y:S01]  /*11f0*/  ISETP.GE.U32.AND.EX P0, PT, R17, UR9, PT, P0 ;  /* 0x0000000911007c0c */ /* 0x000fe2000bf06100 */
[----:B------:R-:W-:-:S12]  /*1200*/  IMAD.MOV.U32 R2, RZ, RZ, -0x1 ;  /* 0xffffffffff027424 */ /* 0x000fd800078e00ff */
[----:B------:R-:W-:Y:S05]  /*1210*/  @P0 BRA `(.L_x_13) ;  /* 0x00000004002c0947 */ /* 0x000fea0003800000 */
[----:B------:R-:W1:Y:S01]  /*1220*/  LDC.64 R26, c[0x0][0x628] ;  /* 0x00018a00ff1a7b82 */ /* 0x000e620000000a00 */
[----:B------:R-:W-:Y:S02]  /*1230*/  IMAD.MOV.U32 R8, RZ, RZ, R18 ;  /* 0x000000ffff087224 */ /* 0x000fe400078e0012 */
[----:B------:R-:W-:-:S05]  /*1240*/  IMAD.MOV.U32 R9, RZ, RZ, R17 ;  /* 0x000000ffff097224 */ /* 0x000fca00078e0011 */
[----:B------:R-:W2:Y:S08]  /*1250*/  LDC R2, c[0x0][0x630] ;  /* 0x00018c00ff027b82 */ /* 0x000eb00000000800 */
[----:B------:R-:W3:Y:S01]  /*1260*/  LDC.64 R28, c[0x0][0x620] ;  /* 0x00018800ff1c7b82 */ /* 0x000ee20000000a00 */
[----:B-1----:R-:W-:-:S04]  /*1270*/  ISETP.NE.U32.AND P0, PT, R26, RZ, PT ;  /* 0x000000ff1a00720c */ /* 0x002fc80003f05070 */
[----:B------:R-:W-:-:S13]  /*1280*/  ISETP.NE.AND.EX P0, PT, R27, RZ, PT, P0 ;  /* 0x000000ff1b00720c */ /* 0x000fda0003f05300 */
[----:B--23--:R-:W-:Y:S05]  /*1290*/  @!P0 BRA `(.L_x_14) ;  /* 0x0000000000288947 */ /* 0x00cfea0003800000 */
[----:B0-----:R-:W0:Y:S02]  /*12a0*/  LDC R13, c[0x0][0x634] ;  /* 0x00018d00ff0d7b82 */ /* 0x001e240000000800 */
[----:B0-----:R-:W-:-:S05]  /*12b0*/  IADD3 R13, P0, R18, R13, RZ ;  /* 0x0000000d120d7210 */ /* 0x001fca0007f1e0ff */
[----:B------:R-:W-:-:S04]  /*12c0*/  IMAD.X R15, RZ, RZ, R17, P0 ;  /* 0x000000ffff0f7224 */ /* 0x000fc800000e0611 */
[----:B------:R-:W-:-:S04]  /*12d0*/  IMAD.WIDE.U32 R8, R15, R26, RZ ;  /* 0x0000001a0f087225 */ /* 0x000fc800078e00ff */
[----:B------:R-:W-:-:S04]  /*12e0*/  IMAD.WIDE.U32 R10, P0, R13, R27, R8 ;  /* 0x0000001b0d0a7225 */ /* 0x000fc80007800008 */
[----:B------:R-:W-:-:S04]  /*12f0*/  IMAD.WIDE.U32 R8, R13, R26, RZ ;  /* 0x0000001a0d087225 */ /* 0x000fc800078e00ff */
[----:B------:R-:W-:Y:S01]  /*1300*/  IMAD.X R13, RZ, RZ, RZ, P0 ;  /* 0x000000ffff0d7224 */ /* 0x000fe200000e06ff */
[----:B------:R-:W-:Y:S01]  /*1310*/  IADD3 RZ, P0, R9, R10, RZ ;  /* 0x0000000a09ff7210 */ /* 0x000fe20007f1e0ff */
[----:B------:R-:W-:-:S04]  /*1320*/  IMAD.MOV.U32 R12, RZ, RZ, R11 ;  /* 0x000000ffff0c7224 */ /* 0x000fc800078e000b */
[----:B------:R-:W-:-:S08]  /*1330*/  IMAD.WIDE.U32.X R8, R15, R27, R12, P0 ;  /* 0x0000001b0f087225 */ /* 0x000fd000000e040c */
.L_x_14:
[----:B------:R-:W1:Y:S01]  /*1340*/  LDC.64 R32, c[0x0][0x640] ;  /* 0x00019000ff207b82 */ /* 0x000e620000000a00 */
[-C--:B------:R-:W-:Y:S01]  /*1350*/  SHF.R.U64 R30, R8, R2.reuse, R9 ;  /* 0x00000002081e7219 */ /* 0x080fe20000001209 */
[----:B------:R-:W-:Y:S01]  /*1360*/  IMAD.MOV.U32 R19, RZ, RZ, R17 ;  /* 0x000000ffff137224 */ /* 0x000fe200078e0011 */
[----:B------:R-:W-:Y:S01]  /*1370*/  SHF.R.U32.HI R2, RZ, R2, R9 ;  /* 0x00000002ff027219 */ /* 0x000fe20000011609 */
[----:B------:R-:W-:Y:S01]  /*1380*/  IMAD.MOV.U32 R26, RZ, RZ, 0x1 ;  /* 0x00000001ff1a7424 */ /* 0x000fe200078e00ff */
[----:B------:R-:W-:-:S03]  /*1390*/  IADD3 R11, P0, RZ, -R30, RZ ;  /* 0x8000001eff0b7210 */ /* 0x000fc60007f1e0ff */
[----:B------:R-:W2:Y:S02]  /*13a0*/  LDC R10, c[0x0][0x618] ;  /* 0x00018600ff0a7b82 */ /* 0x000ea40000000800 */
[----:B------:R-:W-:-:S04]  /*13b0*/  IMAD.X R9, RZ, RZ, ~R2, P0 ;  /* 0x000000ffff097224 */ /* 0x000fc800000e0e02 */
[-C--:B------:R-:W-:Y:S02]  /*13c0*/  IMAD R2, R9, R28.reuse, RZ ;  /* 0x0000001c09027224 */ /* 0x080fe400078e02ff */
[----:B0-----:R-:W0:Y:S01]  /*13d0*/  LDC R13, c[0x0][0x608] ;  /* 0x00018200ff0d7b82 */ /* 0x001e220000000800 */
[----:B------:R-:W-:-:S04]  /*13e0*/  IMAD.WIDE.U32 R8, R11, R28, R18 ;  /* 0x0000001c0b087225 */ /* 0x000fc800078e0012 */
[----:B------:R-:W-:Y:S02]  /*13f0*/  IMAD R11, R11, R29, R2 ;  /* 0x0000001d0b0b7224 */ /* 0x000fe400078e0202 */
[----:B------:R-:W-:Y:S01]  /*1400*/  IMAD.MOV.U32 R2, RZ, RZ, -0x1 ;  /* 0xffffffffff027424 */ /* 0x000fe200078e00ff */
[----:B------:R-:W3:Y:S01]  /*1410*/  LDC R31, c[0x0][0x658] ;  /* 0x00019600ff1f7b82 */ /* 0x000ee20000000800 */
[----:B------:R-:W-:Y:S01]  /*1420*/  IMAD.IADD R9, R9, 0x1, R11 ;  /* 0x0000000109097824 */ /* 0x000fe200078e020b */
[----:B-1----:R-:W-:-:S04]  /*1430*/  ISETP.NE.U32.AND P0, PT, R32, RZ, PT ;  /* 0x000000ff2000720c */ /* 0x002fc80003f05070 */
[----:B------:R-:W-:Y:S02]  /*1440*/  ISETP.NE.AND.EX P0, PT, R33, RZ, PT, P0 ;  /* 0x000000ff2100720c */ /* 0x000fe40003f05300 */
[----:B------:R-:W1:Y:S01]  /*1450*/  LDC R29, c[0x0][0x600] ;  /* 0x00018000ff1d7b82 */ /* 0x000e620000000800 */
[-CC-:B--2---:R-:W-:Y:S02]  /*1460*/  SHF.R.U64 R27, R8, R10.reuse, R9.reuse ;  /* 0x0000000a081b7219 */ /* 0x184fe40000001209 */
[----:B------:R-:W-:-:S05]  /*1470*/  SHF.R.U32.HI R8, RZ, R10, R9 ;  /* 0x0000000aff087219 */ /* 0x000fca0000011609 */
[----:B------:R-:W2:Y:S01]  /*1480*/  LDC R22, c[0x0][0x648] ;  /* 0x00019200ff167b82 */ /* 0x000ea20000000800 */
[-CC-:B0-----:R-:W-:Y:S02]  /*1490*/  SHF.R.U64 R34, R27, R13.reuse, R8.reuse ;  /* 0x0000000d1b227219 */ /* 0x181fe40000001208 */
[----:B------:R-:W-:-:S05]  /*14a0*/  SHF.R.U32.HI R8, RZ, R13, R8 ;  /* 0x0000000dff087219 */ /* 0x000fca0000011608 */
[----:B------:R-:W0:Y:S01]  /*14b0*/  LDC R24, c[0x0][0x638] ;  /* 0x00018e00ff187b82 */ /* 0x000e220000000800 */
[-CC-:B---3--:R-:W-:Y:S02]  /*14c0*/  SHF.R.U64 R36, R34, R31.reuse, R8.reuse ;  /* 0x0000001f22247219 */ /* 0x188fe40000001208 */
[-C--:B------:R-:W-:Y:S02]  /*14d0*/  SHF.L.U32 R2, R2, R31.reuse, RZ ;  /* 0x0000001f02027219 */ /* 0x080fe400000006ff */
[----:B------:R-:W-:Y:S01]  /*14e0*/  SHF.R.U32.HI R9, RZ, R31, R8 ;  /* 0x0000001fff097219 */ /* 0x000fe20000011608 */
[----:B------:R-:W-:Y:S01]  /*14f0*/  IMAD.MOV.U32 R8, RZ, RZ, R36 ;  /* 0x000000ffff087224 */ /* 0x000fe200078e0024 */
[----:B------:R-:W-:Y:S01]  /*1500*/  LOP3.LUT R15, RZ, R2, RZ, 0x33, !PT ;  /* 0x00000002ff0f7212 */ /* 0x000fe200078e33ff */
[----:B------:R-:W3:Y:S01]  /*1510*/  LDC R28, c[0x0][0x610] ;  /* 0x00018400ff1c7b82 */ /* 0x000ee20000000800 */
[----:B------:R-:W-:Y:S05]  /*1520*/  @!P0 BRA `(.L_x_15) ;  /* 0x0000000000288947 */ /* 0x000fea0003800000 */
[----:B------:R-:W4:Y:S02]  /*1530*/  LDC R13, c[0x0][0x64c] ;  /* 0x00019300ff0d7b82 */ /* 0x000f240000000800 */
[----:B----4-:R-:W-:-:S05]  /*1540*/  IADD3 R13, P0, R36, R13, RZ ;  /* 0x0000000d240d7210 */ /* 0x010fca0007f1e0ff */
        /* <DEDUP_REMOVED lines=8> */
.L_x_15:
[----:B--2---:R-:W-:Y:S01]  /*15d0*/  SHF.R.U64 R7, R8, R22, R9 ;  /* 0x0000001608077219 */ /* 0x004fe20000001209 */
[----:B-1----:R-:W-:Y:S01]  /*15e0*/  VIADD R8, R29, 0xffffffff ;  /* 0xffffffff1d087836 */ /* 0x002fe20000000000 */
[----:B------:R-:W-:Y:S01]  /*15f0*/  SHF.L.U32 R2, R26, R31, RZ ;  /* 0x0000001f1a027219 */ /* 0x000fe200000006ff */
[----:B------:R-:W-:Y:S01]  /*1600*/  @P1 IMAD R21, R25, R20, R6 ;  /* 0x0000001419151224 */ /* 0x000fe200078e0206 */
[----:B------:R-:W-:Y:S01]  /*1610*/  LOP3.LUT R15, R34, R15, RZ, 0xc0, !PT ;  /* 0x0000000f220f7212 */ /* 0x000fe200078ec0ff */
[----:B------:R-:W-:Y:S01]  /*1620*/  IMAD.MOV R9, RZ, RZ, -R7 ;  /* 0x000000ffff097224 */ /* 0x000fe200078e0a07 */
[----:B------:R-:W-:-:S03]  /*1630*/  LOP3.LUT R8, R27, R8, RZ, 0xc0, !PT ;  /* 0x000000081b087212 */ /* 0x000fc600078ec0ff */
[----:B------:R-:W-:Y:S02]  /*1640*/  IMAD R6, R2, R7, R15 ;  /* 0x0000000702067224 */ /* 0x000fe400078e020f */
[----:B0-----:R-:W-:Y:S02]  /*1650*/  IMAD R2, R9, R24, R36 ;  /* 0x0000001809027224 */ /* 0x001fe400078e0224 */
[----:B---3--:R-:W-:Y:S02]  /*1660*/  IMAD R19, R6, R28, R21 ;  /* 0x0000001c06137224 */ /* 0x008fe400078e0215 */
[----:B------:R-:W-:Y:S02]  /*1670*/  IMAD R2, R2, R29, R8 ;  /* 0x0000001d02027224 */ /* 0x000fe400078e0208 */
[----:B------:R-:W-:-:S03]  /*1680*/  IMAD.MOV.U32 R6, RZ, RZ, 0x1 ;  /* 0x00000001ff067424 */ /* 0x000fc600078e00ff */
[----:B------:R-:W-:Y:S02]  /*1690*/  SEL R22, R2, R19, !P1 ;  /* 0x0000001302167207 */ /* 0x000fe40004800000 */
[----:B------:R-:W-:Y:S01]  /*16a0*/  SEL R19, R19, R2, !P1 ;  /* 0x0000000213137207 */ /* 0x000fe20004800000 */
[----:B------:R-:W-:Y:S01]  /*16b0*/  IMAD.MOV.U32 R2, RZ, RZ, R30 ;  /* 0x000000ffff027224 */ /* 0x000fe200078e001e */
[----:B------:R-:W-:-:S07]  /*16c0*/  PRMT R8, R6, 0x7610, R8 ;  /* 0x0000761006087816 */ /* 0x000fce0000000008 */
.L_x_13:
[----:B------:R-:W-:Y:S05]  /*16d0*/  @!P2 BRA `(.L_x_16) ;  /* 0x00000000000ca947 */ /* 0x000fea0003800000 */
[----:B------:R-:W-:Y:S01]  /*16e0*/  UCGABAR_WAIT ;  /* 0x0000000000007dc7 */ /* 0x000fe20008000000 */
[----:B------:R-:W-:Y:S01]  /*16f0*/  CCTL.IVALL ;  /* 0x00000000ff00798f */ /* 0x000fe20002000000 */
[----:B------:R-:W-:Y:S05]  /*1700*/  BRA `(.L_x_17) ;  /* 0x0000000000047947 */ /* 0x000fea0003800000 */
.L_x_16:
[----:B------:R-:W-:Y:S06]  /*1710*/  BAR.SYNC.DEFER_BLOCKING 0x0 ;  /* 0x0000000000007b1d */ /* 0x000fec0000010000 */
.L_x_17:
[----:B------:R-:W-:Y:S05]  /*1720*/  @!P3 BRA `(.L_x_18) ;  /* 0x0000003400a0b947 */ /* 0x000fea0003800000 */
[----:B------:R-:W-:-:S13]  /*1730*/  ISETP.GT.U32.AND P0, PT, R35, 0x1, PT ;  /* 0x000000012300780c */ /* 0x000fda0003f04070 */
[----:B------:R-:W-:Y:S05]  /*1740*/  @P0 EXIT ;  /* 0x000000000000094d */ /* 0x000fea0003800000 */
.L_x_19:
[----:B------:R-:W-:-:S08]  /*1750*/  NOP ;  /* 0x0000000000007918 */ /* 0x000fd00000000000 */
[----:B------:R-:W1:Y:S02]  /*1760*/  USETMAXREG.TRY_ALLOC.CTAPOOL UP0, 0xe8 ;  /* 0x000000e8000079c8 */ /* 0x000e640008000600 */
[----:B-1----:R-:W-:-:S13]  /*1770*/  PLOP3.LUT P0, PT, PT, PT, UP0, 0x80, 0x0 ;  /* 0x000000000000781c */ /* 0x002fda0003f0f008 */
[----:B------:R-:W-:Y:S05]  /*1780*/  @!P0 BRA `(.L_x_19) ;  /* 0xfffffffc00f08947 */ /* 0x000fea000383ffff */
[----:B------:R-:W-:-:S13]  /*1790*/  LOP3.LUT P0, RZ, R8, 0xff, RZ, 0xc0, !PT ;  /* 0x000000ff08ff7812 */ /* 0x000fda000780c0ff */
[----:B------:R-:W-:Y:S05]  /*17a0*/  @!P0 EXIT ;  /* 0x000000000000894d */ /* 0x000fea0003800000 */
[----:B------:R-:W1:Y:S01]  /*17b0*/  S2UR UR4, SR_CgaCtaId ;  /* 0x00000000000479c3 */ /* 0x000e620000008800 */
[----:B------:R-:W-:Y:S01]  /*17c0*/  VIADD R14, R14, 0xffffffff ;  /* 0xffffffff0e0e7836 */ /* 0x000fe20000000000 */
[CC--:B------:R-:W-:Y:S01]  /*17d0*/  LEA.HI R4, R0.reuse, R3.reuse, RZ, 0x2 ;  /* 0x0000000300047211 */ /* 0x0c0fe200078f10ff */
[----:B------:R-:W-:Y:S01]  /*17e0*/  UMOV UR41, 0x400 ;  /* 0x0000040000297882 */ /* 0x000fe20000000000 */
[----:B------:R-:W-:Y:S01]  /*17f0*/  LEA.HI R0, R0, R3, RZ, 0x5 ;  /* 0x0000000300007211 */ /* 0x000fe200078f28ff */
[----:B------:R-:W-:Y:S01]  /*1800*/  UISETP.LT.AND UP0, UPT, UR40, 0x1, UPT ;  /* 0x000000012800788c */ /* 0x000fe2000bf01270 */
[----:B------:R-:W-:Y:S01]  /*1810*/  R2UR UR42, R14 ;  /* 0x000000000e2a72ca */ /* 0x000fe200000e0000 */
[----:B------:R-:W-:Y:S01]  /*1820*/  ULDC UR6, c[0x0][0x284] ;  /* 0x0000a10000067ab9 */ /* 0x000fe20000000800 */
[--C-:B------:R-:W-:Y:S01]  /*1830*/  SHF.R.S32.HI R60, RZ, 0x2, R4.reuse ;  /* 0x00000002ff3c7819 */ /* 0x100fe20000011404 */
[----:B------:R-:W-:Y:S01]  /*1840*/  USEL UR43, UR40, 0x1, UP0 ;  /* 0x00000001282b7887 */ /* 0x000fe20008000000 */
[----:B------:R-:W-:Y:S01]  /*1850*/  SHF.R.S32.HI R5, RZ, 0x1f, R4 ;  /* 0x0000001fff057819 */ /* 0x000fe20000011404 */
[----:B------:R-:W-:Y:S01]  /*1860*/  USHF.L.U32 UR46, UR40, 0x1, URZ ;  /* 0x00000001282e7899 */ /* 0x000fe2000800063f */
[----:B------:R-:W-:Y:S01]  /*1870*/  LOP3.LUT R62, R4, 0xfffffffc, RZ, 0xc0, !PT ;  /* 0xfffffffc043e7812 */ /* 0x000fe200078ec0ff */
[----:B------:R-:W-:Y:S01]  /*1880*/  UIADD3 UR43, -UR43, UR40, URZ ;  /* 0x000000282b2b7290 */ /* 0x000fe2000fffe13f */
[----:B------:R-:W-:-:S02]  /*1890*/  LEA.HI R5, R5, R60, RZ, 0x3 ;  /* 0x0000003c05057211 */ /* 0x000fc400078f18ff */
[----:B------:R-:W-:Y:S01]  /*18a0*/  ISETP.NE.AND P0, PT, R14, RZ, PT ;  /* 0x000000ff0e00720c */ /* 0x000fe20003f05270 */
[----:B------:R-:W-:Y:S01]  /*18b0*/  IMAD.IADD R62, R3, 0x1, -R62 ;  /* 0x00000001033e7824 */ /* 0x000fe200078e0a3e */
[----:B------:R-:W-:Y:S01]  /*18c0*/  LOP3.LUT R5, R5, 0xfffffff8, RZ, 0xc0, !PT ;  /* 0xfffffff805057812 */ /* 0x000fe200078ec0ff */
[----:B------:R-:W-:Y:S01]  /*18d0*/  USHF.L.U32 UR42, UR42, 0x3, URZ ;  /* 0x000000032a2a7899 */ /* 0x000fe2000800063f */
[----:B------:R-:W-:Y:S02]  /*18e0*/  LOP3.LUT R72, R16, 0x1, RZ, 0xfc, !PT ;  /* 0x0000000110487812 */ /* 0x000fe400078efcff */
[----:B------:R-:W-:Y:S01]  /*18f0*/  SEL R73, RZ, 0x1, P0 ;  /* 0x00000001ff497807 */ /* 0x000fe20000000000 */
[----:B------:R-:W-:Y:S01]  /*1900*/  IMAD.IADD R60, R60, 0x1, -R5 ;  /* 0x000000013c3c7824 */ /* 0x000fe200078e0a05 */
[----:B-1----:R-:W-:Y:S01]  /*1910*/  ULEA UR41, UR4, UR41, 0x18 ;  /* 0x0000002904297291 */ /* 0x002fe2000f8ec03f */
[----:B------:R-:W-:Y:S01]  /*1920*/  SHF.R.S32.HI R5, RZ, 0x5, R0 ;  /* 0x00000005ff057819 */ /* 0x000fe20000011400 */
[----:B------:R-:W-:-:S02]  /*1930*/  IMAD.U32 R64, RZ, RZ, UR42 ;  /* 0x0000002aff407e24 */ /* 0x000fc4000f8e00ff */
[----:B------:R-:W-:Y:S01]  /*1940*/  UIADD3 UR47, UR41, 0x1d0, URZ ;  /* 0x000001d0292f7890 */ /* 0x000fe2000fffe03f */
[--C-:B------:R-:W-:Y:S01]  /*1950*/  SHF.R.S32.HI R61, RZ, 0x1f, R60.reuse ;  /* 0x0000001fff3d7819 */ /* 0x100fe2000001143c */
[----:B------:R-:W-:Y:S01]  /*1960*/  UIADD3 UR4, UR41, 0x1c300, URZ ;  /* 0x0001c30029047890 */ /* 0x000fe2000fffe03f */
[C-C-:B------:R-:W-:Y:S01]  /*1970*/  IMAD R67, R5.reuse, -0x10, -R60.reuse ;  /* 0xfffffff005437824 */ /* 0x140fe200078e0a3c */
[----:B------:R-:W-:Y:S01]  /*1980*/  UIADD3 UR5, UR41, 0x300, URZ ;  /* 0x0000030029057890 */ /* 0x000fe2000fffe03f */
[C---:B------:R-:W-:Y:S01]  /*1990*/  LOP3.LUT R66, R64.reuse, 0x8, RZ, 0xc0, !PT ;  /* 0x0000000840427812 */ /* 0x040fe200078ec0ff */
[----:B------:R-:W-:Y:S01]  /*19a0*/  USHF.R.U32.HI UR4, URZ, 0x4, UR4 ;  /* 0x000000043f047899 */ /* 0x000fe20008011604 */
[----:B------:R-:W-:Y:S01]  /*19b0*/  IMAD.U32 R63, RZ, RZ, UR47 ;  /* 0x0000002fff3f7e24 */ /* 0x000fe2000f8e00ff */
[----:B------:R-:W-:Y:S01]  /*19c0*/  USHF.R.U32.HI UR5, URZ, 0x4, UR5 ;  /* 0x000000043f057899 */ /* 0x000fe20008011605 */
[----:B------:R-:W-:Y:S01]  /*19d0*/  IMAD.WIDE R60, R5, 0x10, R60 ;  /* 0x00000010053c7825 */ /* 0x000fe200078e023c */
[----:B------:R-:W-:Y:S01]  /*19e0*/  ULOP3.LUT UR4, UR4, 0x3fff, URZ, 0xc0, !UPT ;  /* 0x00003fff04047892 */ /* 0x000fe2000f8ec03f */
[----:B------:R-:W-:Y:S01]  /*19f0*/  LOP3.LUT R64, R64, 0x8, RZ, 0xc, !PT ;  /* 0x0000000840407812 */ /* 0x000fe200078e0cff */
[----:B------:R-:W-:Y:S01]  /*1a00*/  ULOP3.LUT UR5, UR5, 0x3fff, URZ, 0xc0, !UPT ;  /* 0x00003fff05057892 */ /* 0x000fe2000f8ec03f */
[----:B------:R-:W-:Y:S01]  /*1a10*/  VIADD R65, R63, UR42 ;  /* 0x0000002a3f417c36 */ /* 0x000fe20008000000 */
[----:B------:R-:W-:Y:S01]  /*1a20*/  LOP3.LUT R66, R66, 0x18, RZ, 0x3c, !PT ;  /* 0x0000001842427812 */ /* 0x000fe200078e3cff */
[----:B------:R-:W-:Y:S01]  /*1a30*/  VIADD R67, R67, UR6 ;  /* 0x0000000643437c36 */ /* 0x000fe20008000000 */
[----:B------:R-:W-:-:S02]  /*1a40*/  ULOP3.LUT UR44, UR4, 0x10000, URZ, 0xfc, !UPT ;  /* 0x00010000042c7892 */ /* 0x000fc4000f8efc3f */
[----:B------:R-:W-:-:S12]  /*1a50*/  ULOP3.LUT UR45, UR5, 0x10000, URZ, 0xfc, !UPT ;  /* 0x00010000052d7892 */ /* 0x000fd8000f8efc3f */
.L_x_103:
[----:B------:R-:W-:Y:S01]  /*1a60*/  SHF.L.U32 R0, R73, 0x1f, RZ ;  /* 0x0000001f49007819 */ /* 0x000fe200000006ff */
[----:B------:R-:W-:Y:S02]  /*1a70*/  ULDC UR4, c[0x0][0x28c] ;  /* 0x0000a30000047ab9 */ /* 0x000fe40000000800 */
[----:B------:R-:W-:Y:S01]  /*1a80*/  ISETP.LT.AND P1, PT, RZ, UR4, PT ;  /* 0x00000004ff007c0c */ /* 0x000fe2000bf21270 */
[----:B-1----:R-:W1:Y:S02]  /*1a90*/  SYNCS.PHASECHK.TRANS64.TRYWAIT P0, [R63+UR42], R0 ;  /* 0x000000003f0075a7 */ /* 0x002e64000800016a */
[----:B-1-34-:R-:W-:Y:S10]  /*1aa0*/  @!P0 BRA `(.L_x_20) ;  /* 0x0000005000888947 */ /* 0x01aff40003800000 */
.L_x_149:
[----:B------:R-:W-:Y:S05]  /*1ab0*/  @P1 BRA `(.L_x_21) ;  /* 0x0000000000401947 */ /* 0x000fea0003800000 */
[----:B-1----:R-:W-:Y:S01]  /*1ac0*/  MOV R0, 0x0 ;  /* 0x0000000000007802 */ /* 0x002fe20000000f00 */
[----:B------:R-:W-:Y:S01]  /*1ad0*/  ULDC.64 UR4, c[0x4][0x68] ;  /* 0x01001a0000047ab9 */ /* 0x000fe20000000a00 */
[----:B------:R-:W-:Y:S01]  /*1ae0*/  ULDC.64 UR6, c[0x4][0x8] ;  /* 0x0100020000067ab9 */ /* 0x000fe20000000a00 */
[----:B------:R-:W-:Y:S01]  /*1af0*/  IMAD.U32 R4, RZ, RZ, UR4 ;  /* 0x00000004ff047e24 */ /* 0x000fe2000f8e00ff */
[----:B------:R1:W2:Y:S01]  /*1b00*/  LDC.64 R14, c[0x4][R0] ;  /* 0x01000000000e7b82 */ /* 0x0002a20000000a00 */
[----:B------:R-:W-:Y:S01]  /*1b10*/  IMAD.U32 R5, RZ, RZ, UR5 ;  /* 0x00000005ff057e24 */ /* 0x000fe2000f8e00ff */
[----:B------:R-:W-:Y:S01]  /*1b20*/  ULDC.64 UR4, c[0x4][0x70] ;  /* 0x01001c0000047ab9 */ /* 0x000fe20000000a00 */
[----:B------:R-:W-:Y:S02]  /*1b30*/  IMAD.U32 R10, RZ, RZ, UR6 ;  /* 0x00000006ff0a7e24 */ /* 0x000fe4000f8e00ff */
[----:B------:R-:W-:Y:S02]  /*1b40*/  IMAD.U32 R6, RZ, RZ, UR4 ;  /* 0x00000004ff067e24 */ /* 0x000fe4000f8e00ff */
[----:B------:R-:W-:-:S02]  /*1b50*/  IMAD.U32 R7, RZ, RZ, UR5 ;  /* 0x00000005ff077e24 */ /* 0x000fc4000f8e00ff */
[----:B------:R-:W-:Y:S02]  /*1b60*/  IMAD.U32 R11, RZ, RZ, UR7 ;  /* 0x00000007ff0b7e24 */ /* 0x000fe4000f8e00ff */
[----:B------:R-:W-:Y:S02]  /*1b70*/  IMAD.MOV.U32 R8, RZ, RZ, 0x1e1 ;  /* 0x000001e1ff087424 */ /* 0x000fe400078e00ff */
[----:B0-----:R-:W-:Y:S02]  /*1b80*/  IMAD.MOV.U32 R12, RZ, RZ, 0x1 ;  /* 0x00000001ff0c7424 */ /* 0x001fe400078e00ff */
[----:B-1----:R-:W-:-:S07]  /*1b90*/  IMAD.MOV.U32 R13, RZ, RZ, RZ ;  /* 0x000000ffff0d7224 */ /* 0x002fce00078e00ff */
[----:B------:R-:W-:-:S07]  /*1ba0*/  LEPC R20, `(.L_x_21) ;  /* 0x000000001014794e */ /* 0x000fce0000000000 */
[----:B--2--5:R-:W-:Y:S05]  /*1bb0*/  CALL.ABS.NOINC R14 ;  /* 0x000000000e007343 */ /* 0x024fea0003c00000 */
.L_x_21:
[----:B------:R-:W-:-:S13]  /*1bc0*/  ISETP.NE.AND P0, PT, R72, 0x3, PT ;  /* 0x000000034800780c */ /* 0x000fda0003f05270 */
[----:B------:R-:W-:Y:S05]  /*1bd0*/  @!P0 BRA `(.L_x_22) ;  /* 0x0000000000048947 */ /* 0x000fea0003800000 */
[----:B------:R-:W-:Y:S01]  /*1be0*/  BPT.TRAP 0x1 ;  /* 0x000000040000795c */ /* 0x000fe20000300000 */
.L_x_22:
[----:B------:R-:W-:Y:S02]  /*1bf0*/  IMAD.U32 R3, RZ, RZ, UR39 ;  /* 0x00000027ff037e24 */ /* 0x000fe4000f8e00ff */
[----:B-1----:R-:W-:-:S03]  /*1c00*/  IMAD.U32 R0, RZ, RZ, UR38 ;  /* 0x00000026ff007e24 */ /* 0x002fc6000f8e00ff */
[----:B------:R-:W-:Y:S02]  /*1c10*/  LEA R3, R3, UR41, 0x3 ;  /* 0x0000002903037c11 */ /* 0x000fe4000f8e18ff */
[----:B------:R-:W-:-:S04]  /*1c20*/  SHF.L.U32 R0, R0, 0x1f, RZ ;  /* 0x0000001f00007819 */ /* 0x000fc800000006ff */
[----:B------:R1:W2:Y:S01]  /*1c30*/  SYNCS.PHASECHK.TRANS64.TRYWAIT P1, [R3+URZ], R0 ;  /* 0x00000000030075a7 */ /* 0x0002a2000802017f */
[----:B------:R-:W-:Y:S05]  /*1c40*/  @!P0 BRA `(.L_x_23) ;  /* 0x0000000000048947 */ /* 0x000fea0003800000 */
[----:B------:R-:W-:Y:S01]  /*1c50*/  BPT.TRAP 0x1 ;  /* 0x000000040000795c */ /* 0x000fe20000300000 */
.L_x_23:
[----:B--2---:R-:W-:Y:S05]  /*1c60*/  @P1 BRA `(.L_x_24) ;  /* 0x0000000000081947 */ /* 0x004fea0003800000 */
[----:B------:R-:W2:Y:S02]  /*1c70*/  SYNCS.PHASECHK.TRANS64.TRYWAIT P1, [R3+URZ], R0 ;  /* 0x00000000030075a7 */ /* 0x000ea4000802017f */
[----:B--2---:R-:W-:Y:S05]  /*1c80*/  @!P1 BRA `(.L_x_25) ;  /* 0x0000005000249947 */ /* 0x004fea0003800000 */
.L_x_24:
[----:B------:R-:W-:Y:S05]  /*1c90*/  WARPSYNC.ALL ;  /* 0x0000000000007948 */ /* 0x000fea0003800000 */
[----:B------:R-:W-:Y:S01]  /*1ca0*/  ULEA UR4, UR39, UR45, 0x8 ;  /* 0x0000002d27047291 */ /* 0x000fe2000f8e403f */
[----:B------:R-:W-:Y:S01]  /*1cb0*/  WARPGROUP.ARRIVE ;  /* 0x00000000000079c5 */ /* 0x000fe20000000000 */
[----:B------:R-:W-:Y:S01]  /*1cc0*/  ULEA UR6, UR39, UR44, 0x8 ;  /* 0x0000002c27067291 */ /* 0x000fe2000f8e403f */
[----:B-12---:R-:W-:Y:S01]  /*1cd0*/  IMAD.U32 R0, RZ, RZ, UR43 ;  /* 0x0000002bff007e24 */ /* 0x006fe2000f8e00ff */
[----:B------:R-:W-:Y:S01]  /*1ce0*/  UMOV UR5, 0x80000020 ;  /* 0x8000002000057882 */ /* 0x000fe20000000000 */
[----:B------:R-:W-:-:S03]  /*1cf0*/  UMOV UR7, 0x80000020 ;  /* 0x8000002000077882 */ /* 0x000fc60000000000 */
[----:B------:R-:W-:-:S03]  /*1d00*/  ISETP.GE.AND P1, PT, R0, 0x1, PT ;  /* 0x000000010000780c */ /* 0x000fc60003f26270 */
[----:B------:R-:W-:Y:S01]  /*1d10*/  HGMMA.64x64x16.F32 R24, gdesc[UR4], RZ, !UPT, gsb0 ;  /* 0x00e00000041879f0 */ /* 0x000fe2000c0008ff */
[----:B------:R-:W-:Y:S02]  /*1d20*/  UIADD3 UR4, UR4, 0x2, URZ ;  /* 0x0000000204047890 */ /* 0x000fe4000fffe03f */
[----:B------:R-:W-:Y:S01]  /*1d30*/  UIADD3 UR6, UR6, 0x2, URZ ;  /* 0x0000000206067890 */ /* 0x000fe2000fffe03f */
[----:B------:R-:W-:Y:S01]  /*1d40*/  UMOV UR5, 0x80000020 ;  /* 0x8000002000057882 */ /* 0x000fe20000000000 */
[----:B------:R-:W-:Y:S01]  /*1d50*/  UMOV UR7, 0x80000020 ;  /* 0x8000002000077882 */ /* 0x000fe20000000000 */
[----:B------:R-:W-:Y:S02]  /*1d60*/  WARPGROUP.DEPBAR.LE gsb0, 0x0 ;  /* 0x00008000000079c5 */ /* 0x000fe40000010000 */
[----:B------:R-:W-:-:S06]  /*1d70*/  WARPGROUP.ARRIVE ;  /* 0x00000000000079c5 */ /* 0x000fcc0000000000 */
[----:B------:R-:W-:Y:S03]  /*1d80*/  HGMMA.64x64x16.F32 R24, gdesc[UR4], R24, gsb0 ;  /* 0x00e00000041879f0 */ /* 0x000fe60008000818 */
[----:B------:R-:W-:Y:S02]  /*1d90*/  WARPGROUP.DEPBAR.LE gsb0, 0x0 ;  /* 0x00008000000079c5 */ /* 0x000fe40000010000 */
[----:B------:R-:W-:Y:S05]  /*1da0*/  @!P1 BRA `(.L_x_26) ;  /* 0x0000000000d49947 */ /* 0x000fea0003800000 */
[----:B------:R-:W-:Y:S01]  /*1db0*/  UIADD3 UR4, UR39, 0x1, URZ ;  /* 0x0000000127047890 */ /* 0x000fe2000fffe03f */
[----:B------:R-:W-:Y:S02]  /*1dc0*/  IMAD.U32 R0, RZ, RZ, UR43 ;  /* 0x0000002bff007e24 */ /* 0x000fe4000f8e00ff */
[----:B------:R-:W-:Y:S01]  /*1dd0*/  IMAD.U32 R3, RZ, RZ, UR39 ;  /* 0x00000027ff037e24 */ /* 0x000fe2000f8e00ff */
[----:B------:R-:W-:-:S04]  /*1de0*/  UISETP.NE.AND UP0, UPT, UR4, 0x1c, UPT ;  /* 0x0000001c0400788c */ /* 0x000fc8000bf05270 */
[----:B------:R-:W-:Y:S02]  /*1df0*/  USEL UR5, URZ, 0x1, UP0 ;  /* 0x000000013f057887 */ /* 0x000fe40008000000 */
[----:B------:R-:W-:Y:S02]  /*1e00*/  USEL UR8, UR4, URZ, UP0 ;  /* 0x0000003f04087287 */ /* 0x000fe40008000000 */
[----:B------:R-:W-:-:S06]  /*1e10*/  ULOP3.LUT UR5, UR38, UR5, URZ, 0x3c, !UPT ;  /* 0x0000000526057292 */ /* 0x000fcc000f8e3c3f */
[----:B------:R-:W-:-:S07]  /*1e20*/  IMAD.U32 R6, RZ, RZ, UR5 ;  /* 0x00000005ff067e24 */ /* 0x000fce000f8e00ff */
.L_x_33:
[----:B------:R-:W-:Y:S05]  /*1e30*/  @!P0 BRA `(.L_x_27) ;  /* 0x0000000000048947 */ /* 0x000fea0003800000 */
[----:B------:R-:W-:Y:S01]  /*1e40*/  BPT.TRAP 0x1 ;  /* 0x000000040000795c */ /* 0x000fe20000300000 */
.L_x_27:
[----:B------:R-:W-:Y:S01]  /*1e50*/  ULEA UR4, UR8, UR41, 0x3 ;  /* 0x0000002908047291 */ /* 0x000fe2000f8e183f */
[----:B------:R-:W-:-:S08]  /*1e60*/  SHF.L.U32 R4, R6, 0x1f, RZ ;  /* 0x0000001f06047819 */ /* 0x000fd000000006ff */
[----:B------:R1:W2:Y:S01]  /*1e70*/  SYNCS.PHASECHK.TRANS64.TRYWAIT P1, [UR4], R4 ;  /* 0x00000004ff0075a7 */ /* 0x0002a20008020144 */
[----:B------:R-:W-:Y:S05]  /*1e80*/  @!P0 BRA `(.L_x_28) ;  /* 0x0000000000048947 */ /* 0x000fea0003800000 */
[----:B------:R-:W-:Y:S01]  /*1e90*/  BPT.TRAP 0x1 ;  /* 0x000000040000795c */ /* 0x000fe20000300000 */
.L_x_28:
[----:B--2---:R-:W-:Y:S05]  /*1ea0*/  @P1 BRA `(.L_x_29) ;  /* 0x0000000000081947 */ /* 0x004fea0003800000 */
[----:B------:R-:W2:Y:S02]  /*1eb0*/  SYNCS.PHASECHK.TRANS64.TRYWAIT P1, [UR4], R4 ;  /* 0x00000004ff0075a7 */ /* 0x000ea40008020144 */
[----:B--2---:R-:W-:Y:S05]  /*1ec0*/  @!P1 BRA `(.L_x_30) ;  /* 0x0000004c00a89947 */ /* 0x004fea0003800000 */
.L_x_29:
[----:B------:R-:W-:Y:S01]  /*1ed0*/  ULEA UR4, UR8, UR45, 0x8 ;  /* 0x0000002d08047291 */ /* 0x000fe2000f8e403f */
[----:B------:R-:W-:Y:S01]  /*1ee0*/  WARPGROUP.ARRIVE ;  /* 0x00000000000079c5 */ /* 0x000fe20000000000 */
[----:B------:R-:W-:Y:S01]  /*1ef0*/  ULEA UR6, UR8, UR44, 0x8 ;  /* 0x0000002c08067291 */ /* 0x000fe2000f8e403f */
[----:B------:R-:W-:Y:S01]  /*1f00*/  UMOV UR5, 0x80000020 ;  /* 0x8000002000057882 */ /* 0x000fe20000000000 */
[----:B------:R-:W-:-:S07]  /*1f10*/  UMOV UR7, 0x80000020 ;  /* 0x8000002000077882 */ /* 0x000fce0000000000 */
[----:B------:R-:W-:Y:S01]  /*1f20*/  HGMMA.64x64x16.F32 R24, gdesc[UR4], R24, gsb0 ;  /* 0x00e00000041879f0 */ /* 0x000fe20008000818 */
        /* <DEDUP_REMOVED lines=9> */
[----:B------:R-:W-:Y:S01]  /*1fc0*/  BPT.TRAP 0x1 ;  /* 0x000000040000795c */ /* 0x000fe20000300000 */
.L_x_31:
[----:B------:R-:W-:-:S13]  /*1fd0*/  ISETP.NE.AND P1, PT, R57, RZ, PT ;  /* 0x000000ff3900720c */ /* 0x000fda0003f25270 */
[----:B-12---:R-:W-:-:S05]  /*1fe0*/  @P1 LEA R4, R3, UR41, 0x3 ;  /* 0x0000002903041c11 */ /* 0x006fca000f8e18ff */
[----:B------:R-:W-:-:S05]  /*1ff0*/  @P1 VIADD R5, R4, 0xe0 ;  /* 0x000000e004051836 */ /* 0x000fca0000000000 */
[----:B------:R-:W-:-:S04]  /*2000*/  @P1 PRMT R5, R56, 0x654, R5 ;  /* 0x0000065438051816 */ /* 0x000fc80000000005 */
[----:B------:R1:W-:Y:S01]  /*2010*/  @P1 SYNCS.ARRIVE.TRANS64.RED.A1T0 RZ, [R5+URZ], RZ ;  /* 0x000000ff05ff19a7 */ /* 0x0003e2000810043f */
[----:B------:R-:W-:-:S13]  /*2020*/  ISETP.GT.U32.AND P1, PT, R16, 0x1, PT ;  /* 0x000000011000780c */ /* 0x000fda0003f24070 */
[----:B-1----:R-:W-:Y:S05]  /*2030*/  @P1 BRA `(.L_x_32) ;  /* 0x0000000000041947 */ /* 0x002fea0003800000 */
[----:B------:R-:W-:Y:S01]  /*2040*/  BPT.TRAP 0x1 ;  /* 0x000000040000795c */ /* 0x000fe20000300000 */
.L_x_32:
[----:B------:R-:W-:Y:S01]  /*2050*/  UIADD3 UR8, UR8, 0x1, URZ ;  /* 0x0000000108087890 */ /* 0x000fe2000fffe03f */
[C---:B------:R-:W-:Y:S01]  /*2060*/  ISETP.GT.AND P2, PT, R0.reuse, 0x1, PT ;  /* 0x000000010000780c */ /* 0x040fe20003f44270 */
[----:B------:R-:W-:Y:S02]  /*2070*/  VIADD R3, R3, 0x1 ;  /* 0x0000000103037836 */ /* 0x000fe40000000000 */
[----:B------:R-:W-:Y:S01]  /*2080*/  UISETP.NE.AND UP0, UPT, UR8, 0x1c, UPT ;  /* 0x0000001c0800788c */ /* 0x000fe2000bf05270 */
[----:B------:R-:W-:Y:S02]  /*2090*/  VIADD R0, R0, 0xffffffff ;  /* 0xffffffff00007836 */ /* 0x000fe40000000000 */
[C---:B------:R-:W-:Y:S01]  /*20a0*/  ISETP.NE.AND P1, PT, R3.reuse, 0x1c, PT ;  /* 0x0000001c0300780c */ /* 0x040fe20003f25270 */
[----:B------:R-:W-:Y:S02]  /*20b0*/  USEL UR4, URZ, 0x1, UP0 ;  /* 0x000000013f047887 */ /* 0x000fe40008000000 */
[----:B------:R-:W-:Y:S01]  /*20c0*/  USEL UR8, UR8, URZ, UP0 ;  /* 0x0000003f08087287 */ /* 0x000fe20008000000 */
[----:B------:R-:W-:-:S03]  /*20d0*/  SEL R3, R3, RZ, P1 ;  /* 0x000000ff03037207 */ /* 0x000fc60000800000 */
[----:B------:R-:W-:Y:S01]  /*20e0*/  LOP3.LUT R6, R6, UR4, RZ, 0x3c, !PT ;  /* 0x0000000406067c12 */ /* 0x000fe2000f8e3cff */
[----:B------:R-:W-:Y:S07]  /*20f0*/  @P2 BRA `(.L_x_33) ;  /* 0xfffffffc004c2947 */ /* 0x000fee000383ffff */
.L_x_26:
[----:B------:R-:W1:Y:S01]  /*2100*/  LDC R0, c[0x0][0x28c] ;  /* 0x0000a300ff007b82 */ /* 0x000e620000000800 */
[----:B------:R2:W-:Y:S01]  /*2110*/  SYNCS.ARRIVE.TRANS64.A1T0 RZ, [R64+UR47], RZ ;  /* 0x000000ff40ff79a7 */ /* 0x0005e2000810002f */
[----:B-1----:R-:W-:-:S13]  /*2120*/  ISETP.GE.AND P1, PT, R0, 0x1, PT ;  /* 0x000000010000780c */ /* 0x002fda0003f26270 */
[----:B--2---:R-:W-:Y:S05]  /*2130*/  @!P1 BRA `(.L_x_34) ;  /* 0x0000000000449947 */ /* 0x004fea0003800000 */
[----:B------:R-:W-:Y:S05]  /*2140*/  @!P0 BRA `(.L_x_35) ;  /* 0x0000000000048947 */ /* 0x000fea0003800000 */
[----:B------:R-:W-:Y:S01]  /*2150*/  BPT.TRAP 0x1 ;  /* 0x000000040000795c */ /* 0x000fe20000300000 */
.L_x_35:
[----:B------:R-:W-:-:S13]  /*2160*/  ISETP.NE.AND P0, PT, R57, RZ, PT ;  /* 0x000000ff3900720c */ /* 0x000fda0003f05270 */
[----:B------:R-:W-:-:S05]  /*2170*/  VOTEU.ANY UP0, P0 ;  /* 0x00000000003f7886 */ /* 0x000fca0000000100 */
[----:B------:R-:W-:-:S06]  /*2180*/  @UP0 UIADD3 UR4, UR43, UR39, URZ ;  /* 0x000000272b040290 */ /* 0x000fcc000fffe03f */
[----:B------:R-:W-:Y:S02]  /*2190*/  IMAD.U32 R4, RZ, RZ, UR4 ;  /* 0x00000004ff047e24 */ /* 0x000fe4000f8e00ff */
[----:B------:R-:W-:-:S03]  /*21a0*/  IMAD.U32 R3, RZ, RZ, UR4 ;  /* 0x00000004ff037e24 */ /* 0x000fc6000f8e00ff */
[----:B------:R-:W-:-:S05]  /*21b0*/  @P0 SHF.R.U32.HI R4, RZ, 0x2, R4 ;  /* 0x00000002ff040819 */ /* 0x000fca0000011604 */
[----:B------:R-:W-:-:S04]  /*21c0*/  @P0 IMAD.WIDE.U32 R4, R4, 0x24924925, RZ ;  /* 0x2492492504040825 */ /* 0x000fc800078e00ff */
[----:B------:R-:W-:-:S05]  /*21d0*/  @P0 IMAD R4, R5, -0x1c, R3 ;  /* 0xffffffe405040824 */ /* 0x000fca00078e0203 */
[----:B------:R-:W-:-:S05]  /*21e0*/  @P0 LEA R4, R4, UR41, 0x3 ;  /* 0x0000002904040c11 */ /* 0x000fca000f8e18ff */
[----:B------:R-:W-:-:S05]  /*21f0*/  @P0 VIADD R3, R4, 0xe0 ;  /* 0x000000e004030836 */ /* 0x000fca0000000000 */
[----:B------:R-:W-:-:S04]  /*2200*/  @P0 PRMT R3, R56, 0x654, R3 ;  /* 0x0000065438030816 */ /* 0x000fc80000000003 */
[----:B------:R1:W-:Y:S01]  /*2210*/  @P0 SYNCS.ARRIVE.TRANS64.RED.A1T0 RZ, [R3+URZ], RZ ;  /* 0x000000ff03ff09a7 */ /* 0x0003e2000810043f */
[----:B------:R-:W-:-:S13]  /*2220*/  ISETP.GT.U32.AND P0, PT, R16, 0x1, PT ;  /* 0x000000011000780c */ /* 0x000fda0003f04070 */
[----:B-1----:R-:W-:Y:S05]  /*2230*/  @P0 BRA `(.L_x_34) ;  /* 0x0000000000040947 */ /* 0x002fea0003800000 */
[----:B------:R-:W-:Y:S01]  /*2240*/  BPT.TRAP 0x1 ;  /* 0x000000040000795c */ /* 0x000fe20000300000 */
.L_x_34:
[----:B------:R-:W-:Y:S01]  /*2250*/  SHF.L.U32 R0, R73, 0x1f, RZ ;  /* 0x0000001f49007819 */ /* 0x000fe200000006ff */
[----:B------:R-:W-:Y:S01]  /*2260*/  UIADD3 UR39, UR46, UR39, URZ ;  /* 0x000000272e277290 */ /* 0x000fe2000fffe03f */
[----:B------:R-:W1:Y:S01]  /*2270*/  LDC R7, c[0x0][0x288] ;  /* 0x0000a200ff077b82 */ /* 0x000e620000000800 */
[----:B------:R-:W-:Y:S01]  /*2280*/  UISETP.GE.U32.AND UP1, UPT, UR46, 0x1c, UPT ;  /* 0x0000001c2e00788c */ /* 0x000fe2000bf26070 */
[----:B------:R-:W-:Y:S01]  /*2290*/  IMAD.SHL.U32 R8, R62, 0x2, RZ ;  /* 0x000000023e087824 */ /* 0x000fe200078e00ff */
[----:B------:R-:W-:Y:S02]  /*22a0*/  UISETP.GT.U32.AND UP0, UPT, UR39, 0x1b, UPT ;  /* 0x0000001b2700788c */ /* 0x000fe4000bf04070 */
[----:B------:R-:W-:Y:S02]  /*22b0*/  USHF.R.U32.HI UR4, URZ, 0x2, UR39 ;  /* 0x000000023f047899 */ /* 0x000fe40008011627 */
[----:B------:R-:W-:Y:S01]  /*22c0*/  UISETP.LT.U32.AND UP0, UPT, UR46, 0x1c, UP0 ;  /* 0x0000001c2e00788c */ /* 0x000fe20008701070 */
[----:B------:R-:W2:Y:S01]  /*22d0*/  SYNCS.PHASECHK.TRANS64.TRYWAIT P0, [R63+UR42+0x10], R0 ;  /* 0x000010003f0075a7 */ /* 0x000ea2000800016a */
[----:B------:R-:W-:Y:S01]  /*22e0*/  UIMAD.WIDE.U32 UR4, UR4, 0x24924925, URZ ;  /* 0x24924925040478a5 */ /* 0x000fe2000f8e003f */
[----:B------:R-:W-:Y:S01]  /*22f0*/  SHF.R.S32.HI R9, RZ, 0x1f, R8 ;  /* 0x0000001fff097819 */ /* 0x000fe20000011408 */
[----:B------:R-:W-:-:S02]  /*2300*/  USEL UR6, URZ, 0x1, !UP0 ;  /* 0x000000013f067887 */ /* 0x000fc4000c000000 */
[----:B------:R-:W-:Y:S02]  /*2310*/  UIMAD UR39, UR5, -0x1c, UR39 ;  /* 0xffffffe4052778a4 */ /* 0x000fe4000f8e0227 */
[----:B------:R-:W-:-:S04]  /*2320*/  ULOP3.LUT UR38, UR38, UR6, URZ, 0x3c, !UPT ;  /* 0x0000000626267292 */ /* 0x000fc8000f8e3c3f */
[----:B------:R-:W-:Y:S01]  /*2330*/  @UP1 ULOP3.LUT UR38, UR38, 0x1, UR5, 0x78, !UPT ;  /* 0x0000000126261892 */ /* 0x000fe2000f8e7805 */
[----:B-12---:R-:W-:Y:S11]  /*2340*/  @!P0 BRA `(.L_x_36) ;  /* 0x0000004800a08947 */ /* 0x006ff60003800000 */
.L_x_150:
[----:B-1----:R-:W-:Y:S01]  /*2350*/  IMAD.SHL.U32 R0, R19, 0x40, RZ ;  /* 0x0000004013007824 */ /* 0x002fe200078e00ff */
[----:B------:R-:W-:Y:S01]  /*2360*/  ULDC UR6, c[0x0][0x284] ;  /* 0x0000a10000067ab9 */ /* 0x000fe20000000800 */
[----:B------:R-:W-:Y:S01]  /*2370*/  IMAD.SHL.U32 R14, R22, 0x40, RZ ;  /* 0x00000040160e7824 */ /* 0x000fe200078e00ff */
[----:B------:R-:W-:Y:S01]  /*2380*/  SHF.R.S32.HI R11, RZ, 0x1f, R2 ;  /* 0x0000001fff0b7819 */ /* 0x000fe20000011402 */
[----:B------:R-:W-:Y:S01]  /*2390*/  ULDC.64 UR4, c[0x0][0x5d0] ;  /* 0x0001740000047ab9 */ /* 0x000fe20000000a00 */
[----:B------:R-:W-:Y:S01]  /*23a0*/  ISETP.GE.AND P0, PT, R0, UR6, PT ;  /* 0x0000000600007c0c */ /* 0x000fe2000bf06270 */
[----:B------:R-:W-:Y:S01]  /*23b0*/  IMAD.WIDE.U32 R4, R2, UR4, R8 ;  /* 0x0000000402047c25 */ /* 0x000fe2000f8e0008 */
[----:B------:R-:W-:Y:S02]  /*23c0*/  SHF.R.S32.HI R15, RZ, 0x1f, R14 ;  /* 0x0000001fff0f7819 */ /* 0x000fe4000001140e */
[C---:B------:R-:W-:Y:S01]  /*23d0*/  ISETP.GE.OR P0, PT, R14.reuse, R7, P0 ;  /* 0x000000070e00720c */ /* 0x040fe20000706670 */
[----:B------:R-:W-:Y:S01]  /*23e0*/  IMAD R3, R11, UR4, RZ ;  /* 0x000000040b037c24 */ /* 0x000fe2000f8e02ff */
[----:B------:R-:W-:-:S03]  /*23f0*/  IADD3 R4, P1, R14, R4, RZ ;  /* 0x000000040e047210 */ /* 0x000fc60007f3e0ff */
[----:B------:R-:W-:-:S05]  /*2400*/  IMAD R3, R2, UR5, R3 ;  /* 0x0000000502037c24 */ /* 0x000fca000f8e0203 */
[----:B------:R-:W-:-:S03]  /*2410*/  IADD3.X R5, R15, R5, R3, P1, !PT ;  /* 0x000000050f057210 */ /* 0x000fc60000ffe403 */
[----:B------:R-:W-:Y:S05]  /*2420*/  @P0 BRA `(.L_x_37) ;  /* 0x0000002000b00947 */ /* 0x000fea0003800000 */
[----:B------:R-:W1:Y:S01]  /*2430*/  LDC.64 R76, c[0x0][0x5c8] ;  /* 0x00017200ff4c7b82 */ /* 0x000e620000000a00 */
[----:B-----5:R-:W-:Y:S01]  /*2440*/  FSETP.NEU.AND P0, PT, R59, RZ, PT ;  /* 0x000000ff3b00720b */ /* 0x020fe20003f0d000 */
[----:B------:R-:W-:Y:S01]  /*2450*/  IMAD R3, R62, -0x2, R7 ;  /* 0xfffffffe3e037824 */ /* 0x000fe200078e0207 */
[----:B------:R-:W-:Y:S01]  /*2460*/  BSSY B0, `(.L_x_37) ;  /* 0x0000228000007945 */ /* 0x000fe20003800000 */
[----:B------:R-:W-:-:S04]  /*2470*/  IMAD.WIDE R68, R19, 0x40, R60 ;  /* 0x0000004013447825 */ /* 0x000fc800078e023c */
[----:B------:R-:W-:Y:S02]  /*2480*/  IMAD.IADD R3, R3, 0x1, -R14 ;  /* 0x0000000103037824 */ /* 0x000fe400078e0a0e */
[----:B------:R-:W-:-:S03]  /*2490*/  IMAD.IADD R0, R67, 0x1, -R0 ;  /* 0x0000000143007824 */ /* 0x000fc600078e0a00 */
[----:B------:R-:W-:-:S04]  /*24a0*/  ISETP.GT.AND P2, PT, R3, RZ, PT ;  /* 0x000000ff0300720c */ /* 0x000fc80003f44270 */
[----:B------:R-:W-:Y:S01]  /*24b0*/  ISETP.GT.AND P1, PT, R0, RZ, P2 ;  /* 0x000000ff0000720c */ /* 0x000fe20001724270 */
[-C--:B-1----:R-:W-:Y:S02]  /*24c0*/  IMAD R6, R69, R76.reuse, RZ ;  /* 0x0000004c45067224 */ /* 0x082fe400078e02ff */
[----:B------:R-:W-:-:S04]  /*24d0*/  IMAD.WIDE.U32 R70, R68, R76, R4 ;  /* 0x0000004c44467225 */ /* 0x000fc800078e0004 */
[----:B------:R-:W-:-:S04]  /*24e0*/  IMAD R5, R68, R77, R6 ;  /* 0x0000004d44057224 */ /* 0x000fc800078e0206 */
[----:B------:R-:W-:Y:S01]  /*24f0*/  IMAD.IADD R7, R71, 0x1, R5 ;  /* 0x0000000147077824 */ /* 0x000fe200078e0205 */
[----:B------:R-:W-:Y:S06]  /*2500*/  @!P0 BRA `(.L_x_38) ;  /* 0x0000001400e48947 */ /* 0x000fec0003800000 */
[----:B------:R-:W1:Y:S01]  /*2510*/  LDC.64 R74, c[0x0][0x5b8] ;  /* 0x00016e00ff4a7b82 */ /* 0x000e620000000a00 */
[----:B------:R-:W-:-:S07]  /*2520*/  ULDC.64 UR4, c[0x0][0x5c0] ;  /* 0x0001700000047ab9 */ /* 0x000fce0000000a00 */
[----:B------:R-:W2:Y:S08]  /*2530*/  LDC.64 R78, c[0x0][0x5b0] ;  /* 0x00016c00ff4e7b82 */ /* 0x000eb00000000a00 */
[----:B------:R-:W0:Y:S01]  /*2540*/  LDC.64 R80, c[0x0][0x5a8] ;  /* 0x00016a00ff507b82 */ /* 0x000e220000000a00 */
[-C--:B-1----:R-:W-:Y:S02]  /*2550*/  IMAD R6, R11, R74.reuse, RZ ;  /* 0x0000004a0b067224 */ /* 0x082fe400078e02ff */
[----:B------:R-:W-:-:S04]  /*2560*/  IMAD.WIDE.U32 R4, R2, R74, R8 ;  /* 0x0000004a02047225 */ /* 0x000fc800078e0008 */
[----:B------:R-:W-:Y:S01]  /*2570*/  IMAD R71, R2, R75, R6 ;  /* 0x0000004b02477224 */ /* 0x000fe200078e0206 */
[----:B------:R-:W-:Y:S01]  /*2580*/  IADD3 R10, P0, R14, R4, RZ ;  /* 0x000000040e0a7210 */ /* 0x000fe20007f1e0ff */
[----:B--2---:R-:W-:-:S03]  /*2590*/  IMAD R4, R69, R78, RZ ;  /* 0x0000004e45047224 */ /* 0x004fc600078e02ff */
[----:B------:R-:W-:Y:S01]  /*25a0*/  IADD3.X R11, R15, R5, R71, P0, !PT ;  /* 0x000000050f0b7210 */ /* 0x000fe200007fe447 */
[C---:B------:R-:W-:Y:S02]  /*25b0*/  IMAD R75, R68.reuse, R79, R4 ;  /* 0x0000004f444b7224 */ /* 0x040fe400078e0204 */
[----:B------:R-:W-:-:S04]  /*25c0*/  IMAD.WIDE.U32 R4, R68, R78, R10 ;  /* 0x0000004e44047225 */ /* 0x000fc800078e000a */
[----:B------:R-:W-:Y:S01]  /*25d0*/  IMAD.IADD R5, R5, 0x1, R75 ;  /* 0x0000000105057824 */ /* 0x000fe200078e024b */
[----:B0-----:R-:W-:-:S04]  /*25e0*/  LEA R12, P0, R4, R80, 0x1 ;  /* 0x00000050040c7211 */ /* 0x001fc800078008ff */
[----:B------:R-:W-:-:S05]  /*25f0*/  LEA.HI.X R13, R4, R81, R5, 0x1, P0 ;  /* 0x00000051040d7211 */ /* 0x000fca00000f0c05 */
[----:B------:R-:W2:Y:S01]  /*2600*/  @P1 LDG.E.LTC128B.U16 R19, desc[UR36][R12.64] ;  /* 0x000000240c131981 */ /* 0x000ea2000c1e1520 */
[----:B------:R-:W-:Y:S01]  /*2610*/  IMAD.WIDE.U32 R4, R68, R78, R14 ;  /* 0x0000004e44047225 */ /* 0x000fe200078e000e */
[----:B------:R-:W-:Y:S02]  /*2620*/  BSSY B1, `(.L_x_39) ;  /* 0x0000015000017945 */ /* 0x000fe40003800000 */
[----:B------:R-:W-:-:S04]  /*2630*/  IADD3 R20, P0, R8, R4, RZ ;  /* 0x0000000408147210 */ /* 0x000fc80007f1e0ff */
[----:B------:R-:W-:Y:S02]  /*2640*/  IADD3.X R21, R9, R75, R5, P0, !PT ;  /* 0x0000004b09157210 */ /* 0x000fe400007fe405 */
[----:B------:R-:W-:Y:S01]  /*2650*/  LEA R6, P0, R70, UR4, 0x1 ;  /* 0x0000000446067c11 */ /* 0x000fe2000f8008ff */
[----:B------:R-:W-:-:S03]  /*2660*/  IMAD.WIDE.U32 R20, R2, R74, R20 ;  /* 0x0000004a02147225 */ /* 0x000fc600078e0014 */
[----:B------:R-:W-:Y:S02]  /*2670*/  LEA.HI.X R7, R70, UR5, R7, 0x1, P0 ;  /* 0x0000000546077c11 */ /* 0x000fe400080f0c07 */
[----:B------:R-:W-:-:S04]  /*2680*/  ISETP.GT.AND P0, PT, R3, 0x1, PT ;  /* 0x000000010300780c */ /* 0x000fc80003f04270 */
[----:B------:R-:W-:Y:S01]  /*2690*/  ISETP.GT.AND P3, PT, R0, RZ, P0 ;  /* 0x000000ff0000720c */ /* 0x000fe20000764270 */
[----:B--2---:R-:W-:-:S05]  /*26a0*/  HADD2.F32 R4, -RZ, R19.H0_H0 ;  /* 0x20000013ff047230 */ /* 0x004fca0000004100 */
[----:B------:R-:W-:Y:S01]  /*26b0*/  FMUL R5, R4, R59 ;  /* 0x0000003b04057220 */ /* 0x000fe20000400000 */
[----:B------:R-:W-:-:S03]  /*26c0*/  LEA R4, P4, R20, R80, 0x1 ;  /* 0x0000005014047211 */ /* 0x000fc600078808ff */
[----:B------:R-:W-:-:S05]  /*26d0*/  FFMA R5, R24, R58, R5 ;  /* 0x0000003a18057223 */ /* 0x000fca0000000005 */
[----:B------:R-:W-:Y:S01]  /*26e0*/  F2FP.F16.F32.PACK_AB R12, RZ, R5 ;  /* 0x00000005ff0c723e */ /* 0x000fe200000000ff */
[----:B------:R-:W-:-:S03]  /*26f0*/  IMAD.IADD R5, R71, 0x1, R21 ;  /* 0x0000000147057824 */ /* 0x000fc600078e0215 */
[----:B------:R-:W-:Y:S01]  /*2700*/  PRMT R13, R12, 0x7610, R13 ;  /* 0x000076100c0d7816 */ /* 0x000fe2000000000d */
[----:B------:R-:W-:Y:S01]  /*2710*/  IMAD.SHL.U32 R12, R78, 0x8, RZ ;  /* 0x000000084e0c7824 */ /* 0x000fe200078e00ff */
[----:B------:R-:W-:-:S03]  /*2720*/  LEA.HI.X R5, R20, R81, R5, 0x1, P4 ;  /* 0x0000005114057211 */ /* 0x000fc600020f0c05 */
[----:B------:R0:W-:Y:S02]  /*2730*/  @P1 STG.E.U16 desc[UR36][R6.64], R13 ;  /* 0x0000000d06001986 */ /* 0x0001e4000c101524 */
[----:B0-----:R-:W-:Y:S01]  /*2740*/  SHF.L.U64.HI R13, R78, 0x3, R79 ;  /* 0x000000034e0d7819 */ /* 0x001fe2000001024f */
[----:B------:R-:W-:Y:S06]  /*2750*/  @!P3 BRA `(.L_x_40) ;  /* 0x000000000004b947 */ /* 0x000fec0003800000 */
[----:B------:R0:W5:Y:S02]  /*2760*/  LDG.E.LTC128B.U16 R19, desc[UR36][R4.64+0x2] ;  /* 0x0000022404137981 */ /* 0x000164000c1e1520 */
.L_x_40:
[----:B------:R-:W-:Y:S05]  /*2770*/  BSYNC B1 ;  /* 0x0000000000017941 */ /* 0x000fea0003800000 */
.L_x_39:
[----:B-----5:R-:W-:Y:S01]  /*2780*/  HADD2.F32 R20, -RZ, R19.H0_H0 ;  /* 0x20000013ff147230 */ /* 0x020fe20000004100 */
[----:B------:R-:W-:Y:S01]  /*2790*/  ISETP.GT.AND P2, PT, R0, 0x8, P2 ;  /* 0x000000080000780c */ /* 0x000fe20001744270 */
[----:B------:R-:W-:-:S04]  /*27a0*/  IMAD.WIDE.U32 R68, R68, R78, R12 ;  /* 0x0000004e44447225 */ /* 0x000fc800078e000c */
[----:B------:R-:W-:Y:S01]  /*27b0*/  FMUL R20, R20, R59 ;  /* 0x0000003b14147220 */ /* 0x000fe20000400000 */
[----:B------:R-:W-:Y:S01]  /*27c0*/  IMAD.IADD R75, R75, 0x1, R69 ;  /* 0x000000014b4b7824 */ /* 0x000fe200078e0245 */
[----:B------:R-:W-:Y:S02]  /*27d0*/  IADD3 R10, P1, R10, R68, RZ ;  /* 0x000000440a0a7210 */ /* 0x000fe40007f3e0ff */
[----:B------:R-:W-:-:S03]  /*27e0*/  FFMA R20, R25, R58, R20 ;  /* 0x0000003a19147223 */ /* 0x000fc60000000014 */
[----:B------:R-:W-:Y:S01]  /*27f0*/  IMAD.X R11, R75, 0x1, R11, P1 ;  /* 0x000000014b0b7824 */ /* 0x000fe200008e060b */
[C---:B------:R-:W-:Y:S02]  /*2800*/  LEA R12, P1, R10.reuse, R80, 0x1 ;  /* 0x000000500a0c7211 */ /* 0x040fe400078208ff */
[----:B------:R-:W-:Y:S02]  /*2810*/  F2FP.F16.F32.PACK_AB R20, RZ, R20 ;  /* 0x00000014ff14723e */ /* 0x000fe400000000ff */
[----:B------:R-:W-:-:S03]  /*2820*/  LEA.HI.X R13, R10, R81, R11, 0x1, P1 ;  /* 0x000000510a0d7211 */ /* 0x000fc600008f0c0b */
[----:B------:R1:W-:Y:S04]  /*2830*/  @P3 STG.E.U16 desc[UR36][R6.64+0x2], R20 ;  /* 0x0000021406003986 */ /* 0x0003e8000c101524 */
[----:B------:R-:W2:Y:S01]  /*2840*/  @P2 LDG.E.LTC128B.U16 R19, desc[UR36][R12.64] ;  /* 0x000000240c132981 */ /* 0x000ea2000c1e1520 */
[----:B------:R-:W-:Y:S01]  /*2850*/  IADD3 R14, P1, P3, R8, R68, R14 ;  /* 0x00000044080e7210 */ /* 0x000fe20007b3e00e */
[----:B------:R-:W-:Y:S01]  /*2860*/  BSSY B1, `(.L_x_41) ;  /* 0x0000011000017945 */ /* 0x000fe20003800000 */
[C---:B------:R-:W-:Y:S02]  /*2870*/  SHF.L.U64.HI R11, R76.reuse, 0x4, R77 ;  /* 0x000000044c0b7819 */ /* 0x040fe4000001024d */
[----:B------:R-:W-:Y:S02]  /*2880*/  IADD3.X R15, R9, R75, R15, P1, P3 ;  /* 0x0000004b090f7210 */ /* 0x000fe40000fe640f */
[----:B------:R-:W-:-:S02]  /*2890*/  LEA R10, P1, R76, R6, 0x4 ;  /* 0x000000064c0a7211 */ /* 0x000fc400078220ff */
[----:B------:R-:W-:Y:S01]  /*28a0*/  ISETP.GT.AND P0, PT, R0, 0x8, P0 ;  /* 0x000000080000780c */ /* 0x000fe20000704270 */
[----:B------:R-:W-:-:S04]  /*28b0*/  IMAD.WIDE.U32 R14, R2, R74, R14 ;  /* 0x0000004a020e7225 */ /* 0x000fc800078e000e */
[----:B------:R-:W-:Y:S02]  /*28c0*/  IMAD.X R11, R11, 0x1, R7, P1 ;  /* 0x000000010b0b7824 */ /* 0x000fe400008e0607 */
[----:B------:R-:W-:Y:S02]  /*28d0*/  IMAD.IADD R2, R71, 0x1, R15 ;  /* 0x0000000147027824 */ /* 0x000fe400078e020f */
[----:B--2---:R-:W-:-:S05]  /*28e0*/  HADD2.F32 R8, -RZ, R19.H0_H0 ;  /* 0x20000013ff087230 */ /* 0x004fca0000004100 */
[----:B------:R-:W-:Y:S01]  /*28f0*/  FMUL R9, R8, R59 ;  /* 0x0000003b08097220 */ /* 0x000fe20000400000 */
[----:B------:R-:W-:-:S03]  /*2900*/  LEA R8, P3, R14, R80, 0x1 ;  /* 0x000000500e087211 */ /* 0x000fc600078608ff */
[----:B------:R-:W-:-:S05]  /*2910*/  FFMA R9, R26, R58, R9 ;  /* 0x0000003a1a097223 */ /* 0x000fca0000000009 */
[----:B------:R-:W-:Y:S02]  /*2920*/  F2FP.F16.F32.PACK_AB R12, RZ, R9 ;  /* 0x00000009ff0c723e */ /* 0x000fe400000000ff */
[----:B------:R-:W-:-:S03]  /*2930*/  LEA.HI.X R9, R14, R81, R2, 0x1, P3 ;  /* 0x000000510e097211 */ /* 0x000fc600018f0c02 */
[----:B------:R1:W-:Y:S01]  /*2940*/  @P2 STG.E.U16 desc[UR36][R10.64], R12 ;  /* 0x0000000c0a002986 */ /* 0x0003e2000c101524 */
[----:B------:R-:W-:Y:S05]  /*2950*/  @!P0 BRA `(.L_x_42) ;  /* 0x0000000000048947 */ /* 0x000fea0003800000 */
[----:B------:R2:W5:Y:S02]  /*2960*/  LDG.E.LTC128B.U16 R19, desc[UR36][R8.64+0x2] ;  /* 0x0000022408137981 */ /* 0x000564000c1e1520 */
.L_x_42:
[----:B------:R-:W-:Y:S05]  /*2970*/  BSYNC B1 ;  /* 0x0000000000017941 */ /* 0x000fea0003800000 */
.L_x_41:
[----:B-----5:R-:W-:Y:S01]  /*2980*/  HADD2.F32 R2, -RZ, R19.H0_H0 ;  /* 0x20000013ff027230 */ /* 0x020fe20000004100 */
[----:B------:R-:W-:Y:S01]  /*2990*/  ISETP.GT.AND P1, PT, R3, 0x8, PT ;  /* 0x000000080300780c */ /* 0x000fe20003f24270 */
[----:B------:R-:W-:Y:S03]  /*29a0*/  BSSY B1, `(.L_x_43) ;  /* 0x0000008000017945 */ /* 0x000fe60003800000 */
[----:B------:R-:W-:Y:S01]  /*29b0*/  FMUL R2, R2, R59 ;  /* 0x0000003b02027220 */ /* 0x000fe20000400000 */
[----:B------:R-:W-:-:S03]  /*29c0*/  ISETP.GT.AND P2, PT, R0, RZ, P1 ;  /* 0x000000ff0000720c */ /* 0x000fc60000f44270 */
[----:B------:R-:W-:-:S05]  /*29d0*/  FFMA R2, R27, R58, R2 ;  /* 0x0000003a1b027223 */ /* 0x000fca0000000002 */
[----:B------:R-:W-:-:S05]  /*29e0*/  F2FP.F16.F32.PACK_AB R2, RZ, R2 ;  /* 0x00000002ff02723e */ /* 0x000fca00000000ff */
[----:B------:R3:W-:Y:S01]  /*29f0*/  @P0 STG.E.U16 desc[UR36][R10.64+0x2], R2 ;  /* 0x000002020a000986 */ /* 0x0007e2000c101524 */
[----:B------:R-:W-:Y:S05]  /*2a00*/  @!P2 BRA `(.L_x_44) ;  /* 0x000000000004a947 */ /* 0x000fea0003800000 */
[----:B------:R4:W5:Y:S02]  /*2a10*/  LDG.E.LTC128B.U16 R19, desc[UR36][R4.64+0x10] ;  /* 0x0000102404137981 */ /* 0x000964000c1e1520 */
.L_x_44:
[----:B------:R-:W-:Y:S05]  /*2a20*/  BSYNC B1 ;  /* 0x0000000000017941 */ /* 0x000fea0003800000 */
.L_x_43:
[----:B---3-5:R-:W-:Y:S01]  /*2a30*/  HADD2.F32 R2, -RZ, R19.H0_H0 ;  /* 0x20000013ff027230 */ /* 0x028fe20000004100 */
        /* <DEDUP_REMOVED lines=9> */
.L_x_46:
[----:B------:R-:W-:Y:S05]  /*2ad0*/  BSYNC B1 ;  /* 0x0000000000017941 */ /* 0x000fea0003800000 */
.L_x_45:
[----:B-----5:R-:W-:Y:S01]  /*2ae0*/  HADD2.F32 R2, -RZ, R19.H0_H0 ;  /* 0x20000013ff027230 */ /* 0x020fe20000004100 */
[----:B------:R-:W-:Y:S01]  /*2af0*/  ISETP.GT.AND P1, PT, R0, 0x8, P1 ;  /* 0x000000080000780c */ /* 0x000fe20000f24270 */
[----:B------:R-:W-:Y:S03]  /*2b00*/  BSSY B1, `(.L_x_47) ;  /* 0x0000007000017945 */ /* 0x000fe60003800000 */
[----:B------:R-:W-:-:S04]  /*2b10*/  FMUL R2, R2, R59 ;  /* 0x0000003b02027220 */ /* 0x000fc80000400000 */
[----:B------:R-:W-:-:S05]  /*2b20*/  FFMA R2, R29, R58, R2 ;  /* 0x0000003a1d027223 */ /* 0x000fca0000000002 */
[----:B------:R-:W-:-:S05]  /*2b30*/  F2FP.F16.F32.PACK_AB R2, RZ, R2 ;  /* 0x00000002ff02723e */ /* 0x000fca00000000ff */
[----:B------:R0:W-:Y:S01]  /*2b40*/  @P3 STG.E.U16 desc[UR36][R6.64+0x12], R2 ;  /* 0x0000120206003986 */ /* 0x0001e2000c101524 */
[----:B------:R-:W-:Y:S05]  /*2b50*/  @!P1 BRA `(.L_x_48) ;  /* 0x0000000000049947 */ /* 0x000fea0003800000 */
[----:B------:R0:W5:Y:S02]  /*2b60*/  LDG.E.LTC128B.U16 R19, desc[UR36][R8.64+0x10] ;  /* 0x0000102408137981 */ /* 0x000164000c1e1520 */
.L_x_48:
[----:B------:R-:W-:Y:S05]  /*2b70*/  BSYNC B1 ;  /* 0x0000000000017941 */ /* 0x000fea0003800000 */
.L_x_47:
[----:B0----5:R-:W-:Y:S01]  /*2b80*/  HADD2.F32 R2, -RZ, R19.H0_H0 ;  /* 0x20000013ff027230 */ /* 0x021fe20000004100 */
[----:B------:R-:W-:Y:S01]  /*2b90*/  ISETP.GT.AND P0, PT, R0, 0x8, P0 ;  /* 0x000000080000780c */ /* 0x000fe20000704270 */
[----:B------:R-:W-:Y:S03]  /*2ba0*/  BSSY B1, `(.L_x_49) ;  /* 0x0000007000017945 */ /* 0x000fe60003800000 */
[----:B---3--:R-:W-:-:S04]  /*2bb0*/  FMUL R13, R2, R59 ;  /* 0x0000003b020d7220 */ /* 0x008fc80000400000 */
[----:B------:R-:W-:-:S05]  /*2bc0*/  FFMA R13, R30, R58, R13 ;  /* 0x0000003a1e0d7223 */ /* 0x000fca000000000d */
[----:B------:R-:W-:-:S05]  /*2bd0*/  F2FP.F16.F32.PACK_AB R13, RZ, R13 ;  /* 0x0000000dff0d723e */ /* 0x000fca00000000ff */
[----:B------:R0:W-:Y:S01]  /*2be0*/  @P1 STG.E.U16 desc[UR36][R10.64+0x10], R13 ;  /* 0x0000100d0a001986 */ /* 0x0001e2000c101524 */
[----:B------:R-:W-:Y:S05]  /*2bf0*/  @!P0 BRA `(.L_x_50) ;  /* 0x0000000000048947 */ /* 0x000fea0003800000 */
[----:B------:R3:W5:Y:S02]  /*2c00*/  LDG.E.LTC128B.U16 R19, desc[UR36][R8.64+0x12] ;  /* 0x0000122408137981 */ /* 0x000764000c1e1520 */
.L_x_50:
[----:B------:R-:W-:Y:S05]  /*2c10*/  BSYNC B1 ;  /* 0x0000000000017941 */ /* 0x000fea0003800000 */
.L_x_49:
        /* <DEDUP_REMOVED lines=10> */
.L_x_52:
[----:B------:R-:W-:Y:S05]  /*2cc0*/  BSYNC B1 ;  /* 0x0000000000017941 */ /* 0x000fea0003800000 */
.L_x_51:
[----:B0----5:R-:W-:Y:S01]  /*2cd0*/  HADD2.F32 R2, -RZ, R19.H0_H0 ;  /* 0x20000013ff027230 */ /* 0x021fe20000004100 */
        /* <DEDUP_REMOVED lines=9> */
.L_x_54:
[----:B------:R-:W-:Y:S05]  /*2d70*/  BSYNC B1 ;  /* 0x0000000000017941 */ /* 0x000fea0003800000 */
.L_x_53:
        /* <DEDUP_REMOVED lines=9> */
.L_x_56:
[----:B------:R-:W-:Y:S05]  /*2e10*/  BSYNC B1 ;  /* 0x0000000000017941 */ /* 0x000fea0003800000 */
.L_x_55:
[----:B0----5:R-:W-:Y:S01]  /*2e20*/  HADD2.F32 R2, -RZ, R19.H0_H0 ;  /* 0x20000013ff027230 */ /* 0x021fe20000004100 */
        /* <DEDUP_REMOVED lines=8> */
.L_x_58:
[----:B------:R-:W-:Y:S05]  /*2eb0*/  BSYNC B1 ;  /* 0x0000000000017941 */ /* 0x000fea0003800000 */
.L_x_57:
        /* <DEDUP_REMOVED lines=10> */
.L_x_60:
[----:B------:R-:W-:Y:S05]  /*2f60*/  BSYNC B1 ;  /* 0x0000000000017941 */ /* 0x000fea0003800000 */
.L_x_59:
        /* <DEDUP_REMOVED lines=10> */
.L_x_62:
[----:B------:R-:W-:Y:S05]  /*3010*/  BSYNC B1 ;  /* 0x0000000000017941 */ /* 0x000fea0003800000 */
.L_x_61:
        /* <DEDUP_REMOVED lines=9> */
.L_x_64:
[----:B------:R-:W-:Y:S05]  /*30b0*/  BSYNC B1 ;  /* 0x0000000000017941 */ /* 0x000fea0003800000 */
.L_x_63:
        /* <DEDUP_REMOVED lines=9> */
.L_x_66:
[----:B------:R-:W-:Y:S05]  /*3150*/  BSYNC B1 ;  /* 0x0000000000017941 */ /* 0x000fea0003800000 */
.L_x_65:
        /* <DEDUP_REMOVED lines=10> */
.L_x_68:
[----:B------:R-:W-:Y:S05]  /*3200*/  BSYNC B1 ;  /* 0x0000000000017941 */ /* 0x000fea0003800000 */
.L_x_67:
        /* <DEDUP_REMOVED lines=10> */
.L_x_70:
[----:B------:R-:W-:Y:S05]  /*32b0*/  BSYNC B1 ;  /* 0x0000000000017941 */ /* 0x000fea0003800000 */
.L_x_69:
        /* <DEDUP_REMOVED lines=9> */
.L_x_72:
[----:B------:R-:W-:Y:S05]  /*3350*/  BSYNC B1 ;  /* 0x0000000000017941 */ /* 0x000fea0003800000 */
.L_x_71:
        /* <DEDUP_REMOVED lines=9> */
.L_x_74:
[----:B------:R-:W-:Y:S05]  /*33f0*/  BSYNC B1 ;  /* 0x0000000000017941 */ /* 0x000fea0003800000 */
.L_x_73:
        /* <DEDUP_REMOVED lines=10> */
.L_x_76:
[----:B------:R-:W-:Y:S05]  /*34a0*/  BSYNC B1 ;  /* 0x0000000000017941 */ /* 0x000fea0003800000 */
.L_x_75:
        /* <DEDUP_REMOVED lines=10> */
.L_x_78:
[----:B------:R-:W-:Y:S05]  /*3550*/  BSYNC B1 ;  /* 0x0000000000017941 */ /* 0x000fea0003800000 */
.L_x_77:
        /* <DEDUP_REMOVED lines=9> */
.L_x_80:
[----:B------:R-:W-:Y:S05]  /*35f0*/  BSYNC B1 ;  /* 0x0000000000017941 */ /* 0x000fea0003800000 */
.L_x_79:
        /* <DEDUP_REMOVED lines=9> */
.L_x_82:
[----:B------:R-:W-:Y:S05]  /*3690*/  BSYNC B1 ;  /* 0x0000000000017941 */ /* 0x000fea0003800000 */
.L_x_81:
        /* <DEDUP_REMOVED lines=10> */
.L_x_84:
[----:B------:R-:W-:Y:S05]  /*3740*/  BSYNC B1 ;  /* 0x0000000000017941 */ /* 0x000fea0003800000 */
.L_x_83:
        /* <DEDUP_REMOVED lines=10> */
.L_x_86:
[----:B------:R-:W-:Y:S05]  /*37f0*/  BSYNC B1 ;  /* 0x0000000000017941 */ /* 0x000fea0003800000 */
.L_x_85:
        /* <DEDUP_REMOVED lines=9> */
.L_x_88:
[----:B------:R-:W-:Y:S05]  /*3890*/  BSYNC B1 ;  /* 0x0000000000017941 */ /* 0x000fea0003800000 */
.L_x_87:
        /* <DEDUP_REMOVED lines=9> */
.L_x_90:
[----:B------:R-:W-:Y:S05]  /*3930*/  BSYNC B1 ;  /* 0x0000000000017941 */ /* 0x000fea0003800000 */
.L_x_89:
        /* <DEDUP_REMOVED lines=10> */
.L_x_92:
[----:B------:R-:W-:Y:S05]  /*39e0*/  BSYNC B1 ;  /* 0x0000000000017941 */ /* 0x000fea0003800000 */
.L_x_91:
[----:B0----5:R-:W-:Y:S01]  /*39f0*/  HADD2.F32 R2, -RZ, R19.H0_H0 ;  /* 0x20000013ff027230 */ /* 0x021fe20000004100 */
[----:B------:R-:W-:Y:S01]  /*3a00*/  ISETP.GT.AND P0, PT, R3, 0x39, PT ;  /* 0x000000390300780c */ /* 0x000fe20003f04270 */
[----:B------:R-:W-:Y:S01]  /*3a10*/  @P2 IMAD.MOV.U32 R3, RZ, RZ, R7 ;  /* 0x000000ffff032224 */ /* 0x000fe200078e0007 */
[----:B------:R-:W-:Y:S02]  /*3a20*/  BSSY B1, `(.L_x_93) ;  /* 0x0000009000017945 */ /* 0x000fe40003800000 */
[----:B------:R-:W-:Y:S01]  /*3a30*/  FMUL R13, R2, R59 ;  /* 0x0000003b020d7220 */ /* 0x000fe20000400000 */
[----:B------:R-:W-:Y:S01]  /*3a40*/  @P2 IMAD.MOV.U32 R2, RZ, RZ, R6 ;  /* 0x000000ffff022224 */ /* 0x000fe200078e0006 */
[----:B------:R-:W-:Y:S02]  /*3a50*/  ISETP.GT.AND P3, PT, R0, RZ, P0 ;  /* 0x000000ff0000720c */ /* 0x000fe40000764270 */
[----:B------:R-:W-:-:S05]  /*3a60*/  FFMA R13, R52, R58, R13 ;  /* 0x0000003a340d7223 */ /* 0x000fca000000000d */
[----:B------:R-:W-:-:S05]  /*3a70*/  F2FP.F16.F32.PACK_AB R13, RZ, R13 ;  /* 0x0000000dff0d723e */ /* 0x000fca00000000ff */
[----:B------:R0:W-:Y:S01]  /*3a80*/  @P2 STG.E.U16 desc[UR36][R2.64+0x70], R13 ;  /* 0x0000700d02002986 */ /* 0x0001e2000c101524 */
[----:B------:R-:W-:Y:S05]  /*3a90*/  @!P3 BRA `(.L_x_94) ;  /* 0x000000000004b947 */ /* 0x000fea0003800000 */
[----:B------:R0:W5:Y:S02]  /*3aa0*/  LDG.E.LTC128B.U16 R19, desc[UR36][R4.64+0x72] ;  /* 0x0000722404137981 */ /* 0x000164000c1e1520 */
.L_x_94:
[----:B------:R-:W-:Y:S05]  /*3ab0*/  BSYNC B1 ;  /* 0x0000000000017941 */ /* 0x000fea0003800000 */
.L_x_93:
        /* <DEDUP_REMOVED lines=9> */
.L_x_96:
[----:B------:R-:W-:Y:S05]  /*3b50*/  BSYNC B1 ;  /* 0x0000000000017941 */ /* 0x000fea0003800000 */
.L_x_95:
[----:B0----5:R-:W-:Y:S01]  /*3b60*/  HADD2.F32 R2, -RZ, R19.H0_H0 ;  /* 0x20000013ff027230 */ /* 0x021fe20000004100 */
[----:B------:R-:W-:Y:S01]  /*3b70*/  ISETP.GT.AND P0, PT, R0, 0x8, P0 ;  /* 0x000000080000780c */ /* 0x000fe20000704270 */
[----:B------:R-:W-:Y:S03]  /*3b80*/  BSSY B1, `(.L_x_97) ;  /* 0x000000a000017945 */ /* 0x000fe60003800000 */
[----:B------:R-:W-:Y:S01]  /*3b90*/  FMUL R3, R2, R59 ;  /* 0x0000003b02037220 */ /* 0x000fe20000400000 */
[----:B------:R-:W-:-:S03]  /*3ba0*/  @P1 IMAD.MOV.U32 R2, RZ, RZ, R10 ;  /* 0x000000ffff021224 */ /* 0x000fc600078e000a */
[----:B------:R-:W-:-:S05]  /*3bb0*/  FFMA R3, R54, R58, R3 ;  /* 0x0000003a36037223 */ /* 0x000fca0000000003 */
[----:B------:R-:W-:-:S04]  /*3bc0*/  F2FP.F16.F32.PACK_AB R3, RZ, R3 ;  /* 0x00000003ff03723e */ /* 0x000fc800000000ff */
[----:B----4-:R-:W-:Y:S01]  /*3bd0*/  PRMT R4, R3, 0x7610, R4 ;  /* 0x0000761003047816 */ /* 0x010fe20000000004 */
[----:B------:R-:W-:-:S05]  /*3be0*/  @P1 IMAD.MOV.U32 R3, RZ, RZ, R11 ;  /* 0x000000ffff031224 */ /* 0x000fca00078e000b */
[----:B------:R0:W-:Y:S01]  /*3bf0*/  @P1 STG.E.U16 desc[UR36][R2.64+0x70], R4 ;  /* 0x0000700402001986 */ /* 0x0001e2000c101524 */
[----:B------:R-:W-:Y:S05]  /*3c00*/  @!P0 BRA `(.L_x_98) ;  /* 0x0000000000048947 */ /* 0x000fea0003800000 */
[----:B------:R4:W5:Y:S02]  /*3c10*/  LDG.E.LTC128B.U16 R19, desc[UR36][R8.64+0x72] ;  /* 0x0000722408137981 */ /* 0x000964000c1e1520 */
.L_x_98:
[----:B------:R-:W-:Y:S05]  /*3c20*/  BSYNC B1 ;  /* 0x0000000000017941 */ /* 0x000fea0003800000 */
.L_x_97:
[----:B------:R-:W-:Y:S05]  /*3c30*/  @!P0 BRA `(.L_x_99) ;  /* 0x0000000800a88947 */ /* 0x000fea0003800000 */
[----:B-----5:R-:W-:-:S05]  /*3c40*/  HADD2.F32 R0, -RZ, R19.H0_H0 ;  /* 0x20000013ff007230 */ /* 0x020fca0000004100 */
[----:B------:R-:W-:-:S04]  /*3c50*/  FMUL R0, R0, R59 ;  /* 0x0000003b00007220 */ /* 0x000fc80000400000 */
[----:B------:R-:W-:-:S05]  /*3c60*/  FFMA R0, R55, R58, R0 ;  /* 0x0000003a37007223 */ /* 0x000fca0000000000 */
[----:B------:R-:W-:-:S05]  /*3c70*/  F2FP.F16.F32.PACK_AB R0, RZ, R0 ;  /* 0x00000000ff00723e */ /* 0x000fca00000000ff */
[----:B------:R0:W-:Y:S01]  /*3c80*/  STG.E.U16 desc[UR36][R10.64+0x72], R0 ;  /* 0x000072000a007986 */ /* 0x0001e2000c101524 */
[----:B------:R-:W-:Y:S05]  /*3c90*/  BRA `(.L_x_99) ;  /* 0x0000000800907947 */ /* 0x000fea0003800000 */
.L_x_38:
[----:B------:R-:W-:Y:S01]  /*3ca0*/  ISETP.GT.AND P0, PT, R3, 0x1, PT ;  /* 0x000000010300780c */ /* 0x000fe20003f04270 */
[----:B------:R-:W-:Y:S01]  /*3cb0*/  ULDC.64 UR4, c[0x0][0x5c0] ;  /* 0x0001700000047ab9 */ /* 0x000fe20000000a00 */
[-C--:B------:R-:W-:Y:S01]  /*3cc0*/  FMUL R24, R24, R58.reuse ;  /* 0x0000003a18187220 */ /* 0x080fe20000400000 */
[-C--:B------:R-:W-:Y:S01]  /*3cd0*/  FMUL R25, R25, R58.reuse ;  /* 0x0000003a19197220 */ /* 0x080fe20000400000 */
[----:B------:R-:W-:Y:S01]  /*3ce0*/  ISETP.GT.AND P3, PT, R0, RZ, P0 ;  /* 0x000000ff0000720c */ /* 0x000fe20000764270 */
[-C--:B------:R-:W-:Y:S01]  /*3cf0*/  FMUL R26, R26, R58.reuse ;  /* 0x0000003a1a1a7220 */ /* 0x080fe20000400000 */
[----:B------:R-:W-:Y:S01]  /*3d00*/  LEA R4, P4, R70, UR4, 0x1 ;  /* 0x0000000446047c11 */ /* 0x000fe2000f8808ff */
[----:B------:R-:W-:Y:S01]  /*3d10*/  FMUL R27, R27, R58 ;  /* 0x0000003a1b1b7220 */ /* 0x000fe20000400000 */
[----:B------:R-:W-:Y:S01]  /*3d20*/  F2FP.F16.F32.PACK_AB R24, RZ, R24 ;  /* 0x00000018ff18723e */ /* 0x000fe200000000ff */
[-C--:B------:R-:W-:Y:S01]  /*3d30*/  FMUL R28, R28, R58.reuse ;  /* 0x0000003a1c1c7220 */ /* 0x080fe20000400000 */
[----:B------:R-:W-:Y:S01]  /*3d40*/  LEA.HI.X R5, R70, UR5, R7, 0x1, P4 ;  /* 0x0000000546057c11 */ /* 0x000fe2000a0f0c07 */
[-C--:B------:R-:W-:Y:S01]  /*3d50*/  FMUL R29, R29, R58.reuse ;  /* 0x0000003a1d1d7220 */ /* 0x080fe20000400000 */
[----:B------:R-:W-:Y:S01]  /*3d60*/  F2FP.F16.F32.PACK_AB R25, RZ, R25 ;  /* 0x00000019ff19723e */ /* 0x000fe200000000ff */
[-C--:B------:R-:W-:Y:S01]  /*3d70*/  FMUL R30, R30, R58.reuse ;  /* 0x0000003a1e1e7220 */ /* 0x080fe20000400000 */
[----:B------:R-:W-:Y:S01]  /*3d80*/  SHF.L.U64.HI R77, R76, 0x4, R77 ;  /* 0x000000044c4d7819 */ /* 0x000fe2000001024d */
[----:B------:R-:W-:Y:S01]  /*3d90*/  @P1 STG.E.U16 desc[UR36][R4.64], R24 ;  /* 0x0000001804001986 */ /* 0x000fe2000c101524 */
[----:B------:R-:W-:Y:S01]  /*3da0*/  ISETP.GT.AND P1, PT, R3, 0x8, PT ;  /* 0x000000080300780c */ /* 0x000fe20003f24270 */
[----:B------:R-:W-:Y:S01]  /*3db0*/  FMUL R31, R31, R58 ;  /* 0x0000003a1f1f7220 */ /* 0x000fe20000400000 */
[----:B------:R-:W-:Y:S01]  /*3dc0*/  ISETP.GT.AND P4, PT, R0, 0x8, P0 ;  /* 0x000000080000780c */ /* 0x000fe20000784270 */
[----:B------:R-:W-:Y:S01]  /*3dd0*/  @P3 STG.E.U16 desc[UR36][R4.64+0x2], R25 ;  /* 0x0000021904003986 */ /* 0x000fe2000c101524 */
[----:B------:R-:W-:Y:S01]  /*3de0*/  LEA R6, P3, R76, R4, 0x4 ;  /* 0x000000044c067211 */ /* 0x000fe200078620ff */
[-C--:B------:R-:W-:Y:S01]  /*3df0*/  FMUL R32, R32, R58.reuse ;  /* 0x0000003a20207220 */ /* 0x080fe20000400000 */
[C---:B------:R-:W-:Y:S01]  /*3e00*/  ISETP.GT.AND P2, PT, R0.reuse, 0x8, P2 ;  /* 0x000000080000780c */ /* 0x040fe20001744270 */
[-C--:B------:R-:W-:Y:S01]  /*3e10*/  FMUL R33, R33, R58.reuse ;  /* 0x0000003a21217220 */ /* 0x080fe20000400000 */
[----:B------:R-:W-:Y:S01]  /*3e20*/  ISETP.GT.AND P0, PT, R3, 0x9, PT ;  /* 0x000000090300780c */ /* 0x000fe20003f04270 */
[----:B------:R-:W-:Y:S01]  /*3e30*/  IMAD.X R7, R77, 0x1, R5, P3 ;  /* 0x000000014d077824 */ /* 0x000fe200018e0605 */
[----:B------:R-:W-:Y:S01]  /*3e40*/  ISETP.GT.AND P5, PT, R0, RZ, P1 ;  /* 0x000000ff0000720c */ /* 0x000fe20000fa4270 */
[-C--:B------:R-:W-:Y:S01]  /*3e50*/  FMUL R34, R34, R58.reuse ;  /* 0x0000003a22227220 */ /* 0x080fe20000400000 */
[----:B------:R-:W-:Y:S01]  /*3e60*/  ISETP.GT.AND P3, PT, R0, RZ, P0 ;  /* 0x000000ff0000720c */ /* 0x000fe20000764270 */
[----:B------:R-:W-:Y:S01]  /*3e70*/  FMUL R35, R35, R58 ;  /* 0x0000003a23237220 */ /* 0x000fe20000400000 */
[----:B------:R-:W-:Y:S01]  /*3e80*/  F2FP.F16.F32.PACK_AB R26, RZ, R26 ;  /* 0x0000001aff1a723e */ /* 0x000fe200000000ff */
[-C--:B------:R-:W-:Y:S01]  /*3e90*/  FMUL R36, R36, R58.reuse ;  /* 0x0000003a24247220 */ /* 0x080fe20000400000 */
[----:B------:R-:W-:Y:S01]  /*3ea0*/  F2FP.F16.F32.PACK_AB R27, RZ, R27 ;  /* 0x0000001bff1b723e */ /* 0x000fe200000000ff */
[----:B------:R-:W-:Y:S01]  /*3eb0*/  FMUL R37, R37, R58 ;  /* 0x0000003a25257220 */ /* 0x000fe20000400000 */
[----:B------:R-:W-:Y:S01]  /*3ec0*/  F2FP.F16.F32.PACK_AB R28, RZ, R28 ;  /* 0x0000001cff1c723e */ /* 0x000fe200000000ff */
[----:B------:R-:W-:Y:S01]  /*3ed0*/  @P2 STG.E.U16 desc[UR36][R6.64], R26 ;  /* 0x0000001a06002986 */ /* 0x000fe2000c101524 */
[----:B------:R-:W-:Y:S01]  /*3ee0*/  F2FP.F16.F32.PACK_AB R29, RZ, R29 ;  /* 0x0000001dff1d723e */ /* 0x000fe200000000ff */
[-C--:B------:R-:W-:Y:S01]  /*3ef0*/  FMUL R38, R38, R58.reuse ;  /* 0x0000003a26267220 */ /* 0x080fe20000400000 */
[C---:B------:R-:W-:Y:S01]  /*3f00*/  ISETP.GT.AND P2, PT, R0.reuse, 0x8, P1 ;  /* 0x000000080000780c */ /* 0x040fe20000f44270 */
[----:B------:R-:W-:Y:S01]  /*3f10*/  @P4 STG.E.U16 desc[UR36][R6.64+0x2], R27 ;  /* 0x0000021b06004986 */ /* 0x000fe2000c101524 */
[----:B------:R-:W-:Y:S01]  /*3f20*/  ISETP.GT.AND P1, PT, R3, 0x10, PT ;  /* 0x000000100300780c */ /* 0x000fe20003f24270 */
[----:B------:R-:W-:Y:S01]  /*3f30*/  FMUL R39, R39, R58 ;  /* 0x0000003a27277220 */ /* 0x000fe20000400000 */
[----:B------:R-:W-:Y:S01]  /*3f40*/  F2FP.F16.F32.PACK_AB R30, RZ, R30 ;  /* 0x0000001eff1e723e */ /* 0x000fe200000000ff */
[----:B------:R-:W-:Y:S01]  /*3f50*/  @P5 STG.E.U16 desc[UR36][R4.64+0x10], R28 ;  /* 0x0000101c04005986 */ /* 0x000fe2000c101524 */
[----:B------:R-:W-:Y:S01]  /*3f60*/  ISETP.GT.AND P4, PT, R0, RZ, P1 ;  /* 0x000000ff0000720c */ /* 0x000fe20000f84270 */
[-C--:B------:R-:W-:Y:S01]  /*3f70*/  FMUL R40, R40, R58.reuse ;  /* 0x0000003a28287220 */ /* 0x080fe20000400000 */
[----:B------:R-:W-:Y:S01]  /*3f80*/  F2FP.F16.F32.PACK_AB R31, RZ, R31 ;  /* 0x0000001fff1f723e */ /* 0x000fe200000000ff */
[----:B------:R-:W-:Y:S01]  /*3f90*/  @P3 STG.E.U16 desc[UR36][R4.64+0x12], R29 ;  /* 0x0000121d04003986 */ /* 0x000fe2000c101524 */
[----:B------:R-:W-:Y:S01]  /*3fa0*/  ISETP.GT.AND P3, PT, R0, 0x8, P0 ;  /* 0x000000080000780c */ /* 0x000fe20000764270 */
[----:B------:R-:W-:Y:S01]  /*3fb0*/  FMUL R41, R41, R58 ;  /* 0x0000003a29297220 */ /* 0x000fe20000400000 */
[----:B------:R-:W-:Y:S01]  /*3fc0*/  ISETP.GT.AND P0, PT, R3, 0x11, PT ;  /* 0x000000110300780c */ /* 0x000fe20003f04270 */
[----:B------:R-:W-:Y:S01]  /*3fd0*/  @P2 STG.E.U16 desc[UR36][R6.64+0x10], R30 ;  /* 0x0000101e06002986 */ /* 0x000fe2000c101524 */
[----:B------:R-:W-:Y:S01]  /*3fe0*/  F2FP.F16.F32.PACK_AB R32, RZ, R32 ;  /* 0x00000020ff20723e */ /* 0x000fe200000000ff */
[-C--:B------:R-:W-:Y:S01]  /*3ff0*/  FMUL R42, R42, R58.reuse ;  /* 0x0000003a2a2a7220 */ /* 0x080fe20000400000 */
[C---:B------:R-:W-:Y:S01]  /*4000*/  ISETP.GT.AND P5, PT, R0.reuse, RZ, P0 ;  /* 0x000000ff0000720c */ /* 0x040fe200007a4270 */
[-C--:B------:R-:W-:Y:S01]  /*4010*/  FMUL R43, R43, R58.reuse ;  /* 0x0000003a2b2b7220 */ /* 0x080fe20000400000 */
[----:B------:R-:W-:Y:S01]  /*4020*/  ISETP.GT.AND P2, PT, R0, 0x8, P1 ;  /* 0x000000080000780c */ /* 0x000fe20000f44270 */
[-C--:B------:R-:W-:Y:S01]  /*4030*/  FMUL R44, R44, R58.reuse ;  /* 0x0000003a2c2c7220 */ /* 0x080fe20000400000 */
[----:B------:R-:W-:Y:S01]  /*4040*/  ISETP.GT.AND P1, PT, R3, 0x18, PT ;  /* 0x000000180300780c */ /* 0x000fe20003f24270 */
[-C--:B------:R-:W-:Y:S01]  /*4050*/  FMUL R45, R45, R58.reuse ;  /* 0x0000003a2d2d7220 */ /* 0x080fe20000400000 */
[----:B------:R-:W-:Y:S01]  /*4060*/  F2FP.F16.F32.PACK_AB R33, RZ, R33 ;  /* 0x00000021ff21723e */ /* 0x000fe200000000ff */
[----:B------:R-:W-:Y:S01]  /*4070*/  @P3 STG.E.U16 desc[UR36][R6.64+0x12], R31 ;  /* 0x0000121f06003986 */ /* 0x000fe2000c101524 */
[----:B------:R-:W-:Y:S01]  /*4080*/  ISETP.GT.AND P3, PT, R0, 0x8, P0 ;  /* 0x000000080000780c */ /* 0x000fe20000764270 */
[-C--:B------:R-:W-:Y:S01]  /*4090*/  FMUL R46, R46, R58.reuse ;  /* 0x0000003a2e2e7220 */ /* 0x080fe20000400000 */
[----:B------:R-:W-:Y:S01]  /*40a0*/  ISETP.GT.AND P0, PT, R3, 0x19, PT ;  /* 0x000000190300780c */ /* 0x000fe20003f04270 */
[----:B------:R-:W-:Y:S01]  /*40b0*/  @P4 STG.E.U16 desc[UR36][R4.64+0x20], R32 ;  /* 0x0000202004004986 */ /* 0x000fe2000c101524 */
[C---:B------:R-:W-:Y:S01]  /*40c0*/  ISETP.GT.AND P4, PT, R0.reuse, RZ, P1 ;  /* 0x000000ff0000720c */ /* 0x040fe20000f84270 */
[----:B------:R-:W-:Y:S01]  /*40d0*/  FMUL R47, R47, R58 ;  /* 0x0000003a2f2f7220 */ /* 0x000fe20000400000 */
[----:B------:R-:W-:Y:S01]  /*40e0*/  F2FP.F16.F32.PACK_AB R34, RZ, R34 ;  /* 0x00000022ff22723e */ /* 0x000fe200000000ff */
[----:B------:R-:W-:Y:S01]  /*40f0*/  @P5 STG.E.U16 desc[UR36][R4.64+0x22], R33 ;  /* 0x0000222104005986 */ /* 0x000fe2000c101524 */
[----:B------:R-:W-:Y:S01]  /*4100*/  ISETP.GT.AND P5, PT, R0, RZ, P0 ;  /* 0x000000ff0000720c */ /* 0x000fe200007a4270 */
[----:B------:R-:W-:Y:S01]  /*4110*/  FMUL R48, R48, R58 ;  /* 0x0000003a30307220 */ /* 0x000fe20000400000 */
[----:B------:R-:W-:Y:S01]  /*4120*/  F2FP.F16.F32.PACK_AB R35, RZ, R35 ;  /* 0x00000023ff23723e */ /* 0x000fe200000000ff */
[----:B------:R-:W-:Y:S01]  /*4130*/  @P2 STG.E.U16 desc[UR36][R6.64+0x20], R34 ;  /* 0x0000202206002986 */ /* 0x000fe2000c101524 */
[----:B------:R-:W-:Y:S01]  /*4140*/  F2FP.F16.F32.PACK_AB R36, RZ, R36 ;  /* 0x00000024ff24723e */ /* 0x000fe200000000ff */
[-C--:B------:R-:W-:Y:S01]  /*4150*/  FMUL R49, R49, R58.reuse ;  /* 0x0000003a31317220 */ /* 0x080fe20000400000 */
[----:B------:R-:W-:Y:S01]  /*4160*/  ISETP.GT.AND P2, PT, R0, 0x8, P1 ;  /* 0x000000080000780c */ /* 0x000fe20000f44270 */
[----:B------:R-:W-:Y:S01]  /*4170*/  @P3 STG.E.U16 desc[UR36][R6.64+0x22], R35 ;  /* 0x0000222306003986 */ /* 0x000fe2000c101524 */
[----:B------:R-:W-:Y:S01]  /*4180*/  ISETP.GT.AND P1, PT, R3, 0x20, PT ;  /* 0x000000200300780c */ /* 0x000fe20003f24270 */
[-C--:B------:R-:W-:Y:S01]  /*4190*/  FMUL R50, R50, R58.reuse ;  /* 0x0000003a32327220 */ /* 0x080fe20000400000 */
[----:B------:R-:W-:Y:S01]  /*41a0*/  F2FP.F16.F32.PACK_AB R37, RZ, R37 ;  /* 0x00000025ff25723e */ /* 0x000fe200000000ff */
[----:B------:R-:W-:Y:S01]  /*41b0*/  @P4 STG.E.U16 desc[UR36][R4.64+0x30], R36 ;  /* 0x0000302404004986 */ /* 0x000fe2000c101524 */
[C---:B------:R-:W-:Y:S01]  /*41c0*/  ISETP.GT.AND P3, PT, R0.reuse, 0x8, P0 ;  /* 0x000000080000780c */ /* 0x040fe20000764270 */
[-C--:B------:R-:W-:Y:S01]  /*41d0*/  FMUL R51, R51, R58.reuse ;  /* 0x0000003a33337220 */ /* 0x080fe20000400000 */
[----:B------:R-:W-:Y:S01]  /*41e0*/  ISETP.GT.AND P0, PT, R3, 0x21, PT ;  /* 0x000000210300780c */ /* 0x000fe20003f04270 */
[----:B------:R-:W-:Y:S01]  /*41f0*/  @P5 STG.E.U16 desc[UR36][R4.64+0x32], R37 ;  /* 0x0000322504005986 */ /* 0x000fe2000c101524 */
        /* <DEDUP_REMOVED lines=10> */
[----:B------:R-:W-:-:S02]  /*42a0*/  F2FP.F16.F32.PACK_AB R41, RZ, R41 ;  /* 0x00000029ff29723e */ /* 0x000fc400000000ff */
[C---:B------:R-:W-:Y:S01]  /*42b0*/  ISETP.GT.AND P1, PT, R0.reuse, 0x8, P1 ;  /* 0x000000080000780c */ /* 0x040fe20000f24270 */
[----:B------:R-:W-:Y:S01]  /*42c0*/  @P3 STG.E.U16 desc[UR36][R6.64+0x32], R39 ;  /* 0x0000322706003986 */ /* 0x000fe2000c101524 */
[C---:B------:R-:W-:Y:S02]  /*42d0*/  ISETP.GT.AND P2, PT, R0.reuse, 0x8, P0 ;  /* 0x000000080000780c */ /* 0x040fe40000744270 */
[C---:B------:R-:W-:Y:S01]  /*42e0*/  ISETP.GT.AND P0, PT, R3.reuse, 0x29, PT ;  /* 0x000000290300780c */ /* 0x040fe20003f04270 */
[----:B------:R-:W-:Y:S01]  /*42f0*/  @P4 STG.E.U16 desc[UR36][R4.64+0x40], R40 ;  /* 0x0000402804004986 */ /* 0x000fe2000c101524 */
[----:B------:R-:W-:Y:S02]  /*4300*/  ISETP.GT.AND P4, PT, R3, 0x28, PT ;  /* 0x000000280300780c */ /* 0x000fe40003f84270 */
[----:B------:R-:W-:Y:S01]  /*4310*/  F2FP.F16.F32.PACK_AB R42, RZ, R42 ;  /* 0x0000002aff2a723e */ /* 0x000fe200000000ff */
[----:B------:R-:W-:Y:S01]  /*4320*/  @P5 STG.E.U16 desc[UR36][R4.64+0x42], R41 ;  /* 0x0000422904005986 */ /* 0x000fe2000c101524 */
[----:B------:R-:W-:-:S02]  /*4330*/  ISETP.GT.AND P5, PT, R0, RZ, P4 ;  /* 0x000000ff0000720c */ /* 0x000fc400027a4270 */
[C---:B------:R-:W-:Y:S01]  /*4340*/  ISETP.GT.AND P3, PT, R0.reuse, RZ, P0 ;  /* 0x000000ff0000720c */ /* 0x040fe20000764270 */
[----:B------:R-:W-:Y:S01]  /*4350*/  @P1 STG.E.U16 desc[UR36][R6.64+0x40], R42 ;  /* 0x0000402a06001986 */ /* 0x000fe2000c101524 */
[----:B------:R-:W-:Y:S02]  /*4360*/  F2FP.F16.F32.PACK_AB R43, RZ, R43 ;  /* 0x0000002bff2b723e */ /* 0x000fe400000000ff */
[----:B------:R-:W-:Y:S02]  /*4370*/  F2FP.F16.F32.PACK_AB R44, RZ, R44 ;  /* 0x0000002cff2c723e */ /* 0x000fe400000000ff */
[C---:B------:R-:W-:Y:S01]  /*4380*/  ISETP.GT.AND P4, PT, R0.reuse, 0x8, P4 ;  /* 0x000000080000780c */ /* 0x040fe20002784270 */
[----:B------:R-:W-:Y:S01]  /*4390*/  @P2 STG.E.U16 desc[UR36][R6.64+0x42], R43 ;  /* 0x0000422b06002986 */ /* 0x000fe2000c101524 */
[----:B------:R-:W-:Y:S02]  /*43a0*/  F2FP.F16.F32.PACK_AB R45, RZ, R45 ;  /* 0x0000002dff2d723e */ /* 0x000fe400000000ff */
[----:B------:R-:W-:Y:S01]  /*43b0*/  ISETP.GT.AND P2, PT, R3, 0x31, PT ;  /* 0x000000310300780c */ /* 0x000fe20003f44270 */
[----:B------:R-:W-:Y:S01]  /*43c0*/  @P5 STG.E.U16 desc[UR36][R4.64+0x50], R44 ;  /* 0x0000502c04005986 */ /* 0x000fe2000c101524 */
[----:B------:R-:W-:-:S02]  /*43d0*/  ISETP.GT.AND P5, PT, R0, 0x8, P0 ;  /* 0x000000080000780c */ /* 0x000fc400007a4270 */
[C---:B------:R-:W-:Y:S01]  /*43e0*/  ISETP.GT.AND P1, PT, R3.reuse, 0x38, PT ;  /* 0x000000380300780c */ /* 0x040fe20003f24270 */
[----:B------:R-:W-:Y:S01]  /*43f0*/  @P3 STG.E.U16 desc[UR36][R4.64+0x52], R45 ;  /* 0x0000522d04003986 */ /* 0x000fe2000c101524 */
[C---:B------:R-:W-:Y:S02]  /*4400*/  ISETP.GT.AND P3, PT, R3.reuse, 0x30, PT ;  /* 0x000000300300780c */ /* 0x040fe40003f64270 */
[----:B------:R-:W-:Y:S01]  /*4410*/  ISETP.GT.AND P0, PT, R3, 0x39, PT ;  /* 0x000000390300780c */ /* 0x000fe20003f04270 */
[----:B------:R-:W-:Y:S01]  /*4420*/  @P4 IMAD.MOV.U32 R2, RZ, RZ, R6 ;  /* 0x000000ffff024224 */ /* 0x000fe200078e0006 */
[----:B------:R-:W-:Y:S01]  /*4430*/  F2FP.F16.F32.PACK_AB R46, RZ, R46 ;  /* 0x0000002eff2e723e */ /* 0x000fe200000000ff */
[----:B------:R-:W-:Y:S01]  /*4440*/  @P4 IMAD.MOV.U32 R3, RZ, RZ, R7 ;  /* 0x000000ffff034224 */ /* 0x000fe200078e0007 */
[----:B------:R-:W-:Y:S02]  /*4450*/  F2FP.F16.F32.PACK_AB R47, RZ, R47 ;  /* 0x0000002fff2f723e */ /* 0x000fe400000000ff */
[----:B------:R-:W-:-:S02]  /*4460*/  F2FP.F16.F32.PACK_AB R48, RZ, R48 ;  /* 0x00000030ff30723e */ /* 0x000fc400000000ff */
[----:B------:R1:W-:Y:S01]  /*4470*/  @P4 STG.E.U16 desc[UR36][R2.64+0x50], R46 ;  /* 0x0000502e02004986 */ /* 0x0003e2000c101524 */
[C---:B------:R-:W-:Y:S02]  /*4480*/  ISETP.GT.AND P4, PT, R0.reuse, RZ, P2 ;  /* 0x000000ff0000720c */ /* 0x040fe40001784270 */
[----:B------:R-:W-:Y:S02]  /*4490*/  F2FP.F16.F32.PACK_AB R49, RZ, R49 ;  /* 0x00000031ff31723e */ /* 0x000fe400000000ff */
[----:B------:R-:W-:Y:S02]  /*44a0*/  ISETP.GT.AND P2, PT, R0, 0x8, P2 ;  /* 0x000000080000780c */ /* 0x000fe40001744270 */
[----:B------:R-:W-:Y:S02]  /*44b0*/  F2FP.F16.F32.PACK_AB R50, RZ, R50 ;  /* 0x00000032ff32723e */ /* 0x000fe400000000ff */
[----:B------:R-:W-:Y:S02]  /*44c0*/  F2FP.F16.F32.PACK_AB R51, RZ, R51 ;  /* 0x00000033ff33723e */ /* 0x000fe400000000ff */
[----:B------:R-:W-:Y:S01]  /*44d0*/  F2FP.F16.F32.PACK_AB R52, RZ, R52 ;  /* 0x00000034ff34723e */ /* 0x000fe200000000ff */
[----:B-1----:R-:W-:Y:S01]  /*44e0*/  @P5 IMAD.MOV.U32 R2, RZ, RZ, R6 ;  /* 0x000000ffff025224 */ /* 0x002fe200078e0006 */
[----:B------:R-:W-:Y:S01]  /*44f0*/  F2FP.F16.F32.PACK_AB R53, RZ, R53 ;  /* 0x00000035ff35723e */ /* 0x000fe200000000ff */
[----:B------:R-:W-:Y:S01]  /*4500*/  @P5 IMAD.MOV.U32 R3, RZ, RZ, R7 ;  /* 0x000000ffff035224 */ /* 0x000fe200078e0007 */
[----:B------:R-:W-:-:S02]  /*4510*/  F2FP.F16.F32.PACK_AB R54, RZ, R54 ;  /* 0x00000036ff36723e */ /* 0x000fc400000000ff */
[----:B------:R-:W-:Y:S02]  /*4520*/  F2FP.F16.F32.PACK_AB R55, RZ, R55 ;  /* 0x00000037ff37723e */ /* 0x000fe400000000ff */
[----:B------:R1:W-:Y:S01]  /*4530*/  @P5 STG.E.U16 desc[UR36][R2.64+0x52], R47 ;  /* 0x0000522f02005986 */ /* 0x0003e2000c101524 */
[C---:B------:R-:W-:Y:S02]  /*4540*/  ISETP.GT.AND P5, PT, R0.reuse, RZ, P3 ;  /* 0x000000ff0000720c */ /* 0x040fe40001fa4270 */
[----:B------:R-:W-:-:S11]  /*4550*/  ISETP.GT.AND P3, PT, R0, 0x8, P3 ;  /* 0x000000080000780c */ /* 0x000fd60001f64270 */
[----:B-1----:R-:W-:Y:S02]  /*4560*/  @P5 IMAD.MOV.U32 R2, RZ, RZ, R4 ;  /* 0x000000ffff025224 */ /* 0x002fe400078e0004 */
[----:B------:R-:W-:-:S05]  /*4570*/  @P5 IMAD.MOV.U32 R3, RZ, RZ, R5 ;  /* 0x000000ffff035224 */ /* 0x000fca00078e0005 */
[----:B------:R1:W-:Y:S01]  /*4580*/  @P5 STG.E.U16 desc[UR36][R2.64+0x60], R48 ;  /* 0x0000603002005986 */ /* 0x0003e2000c101524 */
[C---:B------:R-:W-:Y:S02]  /*4590*/  ISETP.GT.AND P5, PT, R0.reuse, RZ, P0 ;  /* 0x000000ff0000720c */ /* 0x040fe400007a4270 */
[----:B------:R-:W-:Y:S01]  /*45a0*/  ISETP.GT.AND P0, PT, R0, 0x8, P0 ;  /* 0x000000080000780c */ /* 0x000fe20000704270 */
[----:B-1----:R-:W-:Y:S02]  /*45b0*/  @P4 IMAD.MOV.U32 R2, RZ, RZ, R4 ;  /* 0x000000ffff024224 */ /* 0x002fe400078e0004 */
[----:B------:R-:W-:-:S05]  /*45c0*/  @P4 IMAD.MOV.U32 R3, RZ, RZ, R5 ;  /* 0x000000ffff034224 */ /* 0x000fca00078e0005 */
[----:B------:R1:W-:Y:S01]  /*45d0*/  @P4 STG.E.U16 desc[UR36][R2.64+0x62], R49 ;  /* 0x0000623102004986 */ /* 0x0003e2000c101524 */
[C---:B------:R-:W-:Y:S02]  /*45e0*/  ISETP.GT.AND P4, PT, R0.reuse, RZ, P1 ;  /* 0x000000ff0000720c */ /* 0x040fe40000f84270 */
[----:B------:R-:W-:Y:S01]  /*45f0*/  ISETP.GT.AND P1, PT, R0, 0x8, P1 ;  /* 0x000000080000780c */ /* 0x000fe20000f24270 */
[----:B-1----:R-:W-:Y:S02]  /*4600*/  @P3 IMAD.MOV.U32 R2, RZ, RZ, R6 ;  /* 0x000000ffff023224 */ /* 0x002fe400078e0006 */
[----:B------:R-:W-:-:S05]  /*4610*/  @P3 IMAD.MOV.U32 R3, RZ, RZ, R7 ;  /* 0x000000ffff033224 */ /* 0x000fca00078e0007 */
[----:B------:R1:W-:Y:S02]  /*4620*/  @P3 STG.E.U16 desc[UR36][R2.64+0x60], R50 ;  /* 0x0000603202003986 */ /* 0x0003e4000c101524 */
[----:B-1----:R-:W-:Y:S02]  /*4630*/  @P2 IMAD.MOV.U32 R2, RZ, RZ, R6 ;  /* 0x000000ffff022224 */ /* 0x002fe400078e0006 */
[----:B------:R-:W-:-:S05]  /*4640*/  @P2 IMAD.MOV.U32 R3, RZ, RZ, R7 ;  /* 0x000000ffff032224 */ /* 0x000fca00078e0007 */
[----:B------:R1:W-:Y:S02]  /*4650*/  @P2 STG.E.U16 desc[UR36][R2.64+0x62], R51 ;  /* 0x0000623302002986 */ /* 0x0003e4000c101524 */
[----:B-1----:R-:W-:Y:S02]  /*4660*/  @P4 IMAD.MOV.U32 R2, RZ, RZ, R4 ;  /* 0x000000ffff024224 */ /* 0x002fe400078e0004 */
[----:B------:R-:W-:-:S05]  /*4670*/  @P4 IMAD.MOV.U32 R3, RZ, RZ, R5 ;  /* 0x000000ffff034224 */ /* 0x000fca00078e0005 */
[----:B------:R1:W-:Y:S04]  /*4680*/  @P4 STG.E.U16 desc[UR36][R2.64+0x70], R52 ;  /* 0x0000703402004986 */ /* 0x0003e8000c101524 */
[----:B------:R2:W-:Y:S01]  /*4690*/  @P5 STG.E.U16 desc[UR36][R4.64+0x72], R53 ;  /* 0x0000723504005986 */ /* 0x0005e2000c101524 */
[----:B-1----:R-:W-:Y:S02]  /*46a0*/  @P1 IMAD.MOV.U32 R2, RZ, RZ, R6 ;  /* 0x000000ffff021224 */ /* 0x002fe400078e0006 */
[----:B------:R-:W-:-:S05]  /*46b0*/  @P1 IMAD.MOV.U32 R3, RZ, RZ, R7 ;  /* 0x000000ffff031224 */ /* 0x000fca00078e0007 */
[----:B------:R2:W-:Y:S04]  /*46c0*/  @P1 STG.E.U16 desc[UR36][R2.64+0x70], R54 ;  /* 0x0000703602001986 */ /* 0x0005e8000c101524 */
[----:B------:R2:W-:Y:S02]  /*46d0*/  @P0 STG.E.U16 desc[UR36][R6.64+0x72], R55 ;  /* 0x0000723706000986 */ /* 0x0005e4000c101524 */
.L_x_99:
[----:B------:R-:W-:Y:S05]  /*46e0*/  BSYNC B0 ;  /* 0x0000000000007941 */ /* 0x000fea0003800000 */
.L_x_37:
[----:B0-2---:R-:W2:Y:S01]  /*46f0*/  LDL.64 R2, [R1] ;  /* 0x0000000001027983 */ /* 0x005ea20000100a00 */
[----:B------:R-:W-:Y:S01]  /*4700*/  ULDC.64 UR4, c[0x0][0x650] ;  /* 0x0001940000047ab9 */ /* 0x000fe20000000a00 */
[----:B------:R0:W-:Y:S01]  /*4710*/  SYNCS.ARRIVE.TRANS64.A1T0 RZ, [R66+UR47], RZ ;  /* 0x000000ff42ff79a7 */ /* 0x0001e2000810002f */
[----:B------:R-:W-:Y:S01]  /*4720*/  PRMT R0, RZ, 0x7610, R0 ;  /* 0x00007610ff007816 */ /* 0x000fe20000000000 */
[----:B-----5:R-:W-:Y:S02]  /*4730*/  IMAD.MOV.U32 R19, RZ, RZ, -0x1 ;  /* 0xffffffffff137424 */ /* 0x020fe400078e00ff */
[----:B------:R-:W-:Y:S01]  /*4740*/  IMAD.MOV.U32 R22, RZ, RZ, -0x1 ;  /* 0xffffffffff167424 */ /* 0x000fe200078e00ff */
[----:B--2---:R-:W-:-:S04]  /*4750*/  LEA R18, P0, R2, R18, 0x1 ;  /* 0x0000001202127211 */ /* 0x004fc800078008ff */
[----:B------:R-:W-:Y:S01]  /*4760*/  LEA.HI.X R17, R2, R17, R23, 0x1, P0 ;  /* 0x0000001102117211 */ /* 0x000fe200000f0c17 */
[----:B------:R-:W-:Y:S01]  /*4770*/  IMAD.MOV.U32 R2, RZ, RZ, -0x1 ;  /* 0xffffffffff027424 */ /* 0x000fe200078e00ff */
[----:B------:R-:W-:-:S04]  /*4780*/  ISETP.GE.U32.AND P0, PT, R18, UR4, PT ;  /* 0x0000000412007c0c */ /* 0x000fc8000bf06070 */
[----:B------:R-:W-:-:S13]  /*4790*/  ISETP.GE.U32.AND.EX P0, PT, R17, UR5, PT, P0 ;  /* 0x0000000511007c0c */ /* 0x000fda000bf06100 */
[----:B0-----:R-:W-:Y:S05]  /*47a0*/  @P0 BRA `(.L_x_100) ;  /* 0x0000000400700947 */ /* 0x001fea0003800000 */
[----:B-1----:R-:W0:Y:S01]  /*47b0*/  S2R R10, SR_CTAID.X ;  /* 0x00000000000a7919 */ /* 0x002e220000002500 */
[----:B---34-:R-:W1:Y:S01]  /*47c0*/  LDC.64 R8, c[0x0][0x628] ;  /* 0x00018a00ff087b82 */ /* 0x018e620000000a00 */
[----:B------:R-:W-:Y:S01]  /*47d0*/  ULDC UR4, c[0x0][0x150] ;  /* 0x0000540000047ab9 */ /* 0x000fe20000000800 */
[----:B------:R-:W-:Y:S01]  /*47e0*/  IMAD.MOV.U32 R6, RZ, RZ, R18 ;  /* 0x000000ffff067224 */ /* 0x000fe200078e0012 */
[----:B------:R-:W2:Y:S01]  /*47f0*/  S2R R20, SR_CTAID.Y ;  /* 0x0000000000147919 */ /* 0x000ea20000002600 */
[----:B------:R-:W-:-:S04]  /*4800*/  IMAD.MOV.U32 R7, RZ, RZ, R17 ;  /* 0x000000ffff077224 */ /* 0x000fc800078e0011 */
[----:B------:R-:W3:Y:S08]  /*4810*/  LDC R15, c[0x0][0x144] ;  /* 0x00005100ff0f7b82 */ /* 0x000ef00000000800 */
[----:B------:R-:W4:Y:S08]  /*4820*/  LDC R0, c[0x0][0x630] ;  /* 0x00018c00ff007b82 */ /* 0x000f300000000800 */
[----:B------:R-:W2:Y:S01]  /*4830*/  LDC.64 R12, c[0x0][0x620] ;  /* 0x00018800ff0c7b82 */ /* 0x000ea20000000a00 */
[----:B-1----:R-:W-:-:S04]  /*4840*/  ISETP.NE.U32.AND P0, PT, R8, RZ, PT ;  /* 0x000000ff0800720c */ /* 0x002fc80003f05070 */
[----:B------:R-:W-:Y:S02]  /*4850*/  ISETP.NE.AND.EX P0, PT, R9, RZ, PT, P0 ;  /* 0x000000ff0900720c */ /* 0x000fe40003f05300 */
[----:B0-----:R-:W-:-:S05]  /*4860*/  I2FP.F32.U32 R2, R10 ;  /* 0x0000000a00027245 */ /* 0x001fca0000201000 */
[----:B------:R-:W-:-:S04]  /*4870*/  FMUL R2, R2, UR4 ;  /* 0x0000000402027c20 */ /* 0x000fc80008400000 */
[----:B------:R0:W1:Y:S02]  /*4880*/  F2I.U32.TRUNC.NTZ R14, R2 ;  /* 0x00000002000e7305 */ /* 0x000064000020f000 */
[----:B---34-:R-:W-:Y:S05]  /*4890*/  @!P0 BRA `(.L_x_101) ;  /* 0x0000000000288947 */ /* 0x018fea0003800000 */
[----:B------:R-:W3:Y:S02]  /*48a0*/  LDC R3, c[0x0][0x634] ;  /* 0x00018d00ff037b82 */ /* 0x000ee40000000800 */
[----:B---3--:R-:W-:-:S05]  /*48b0*/  IADD3 R7, P0, R18, R3, RZ ;  /* 0x0000000312077210 */ /* 0x008fca0007f1e0ff */
[----:B------:R-:W-:-:S04]  /*48c0*/  IMAD.X R11, RZ, RZ, R17, P0 ;  /* 0x000000ffff0b7224 */ /* 0x000fc800000e0611 */
[----:B0-----:R-:W-:-:S04]  /*48d0*/  IMAD.WIDE.U32 R2, R11, R8, RZ ;  /* 0x000000080b027225 */ /* 0x001fc800078e00ff */
[----:B------:R-:W-:-:S04]  /*48e0*/  IMAD.WIDE.U32 R4, P0, R7, R9, R2 ;  /* 0x0000000907047225 */ /* 0x000fc80007800002 */
[----:B------:R-:W-:-:S04]  /*48f0*/  IMAD.WIDE.U32 R2, R7, R8, RZ ;  /* 0x0000000807027225 */ /* 0x000fc800078e00ff */
[----:B------:R-:W-:Y:S01]  /*4900*/  IMAD.X R7, RZ, RZ, RZ, P0 ;  /* 0x000000ffff077224 */ /* 0x000fe200000e06ff */
[----:B------:R-:W-:Y:S01]  /*4910*/  IADD3 RZ, P0, R3, R4, RZ ;  /* 0x0000000403ff7210 */ /* 0x000fe20007f1e0ff */
[----:B------:R-:W-:-:S04]  /*4920*/  IMAD.MOV.U32 R6, RZ, RZ, R5 ;  /* 0x000000ffff067224 */ /* 0x000fc800078e0005 */
[----:B------:R-:W-:-:S08]  /*4930*/  IMAD.WIDE.U32.X R6, R11, R9, R6, P0 ;  /* 0x000000090b067225 */ /* 0x000fd000000e0406 */
.L_x_101:
[----:B------:R-:W3:Y:S01]  /*4940*/  LDC.64 R26, c[0x0][0x640] ;  /* 0x00019000ff1a7b82 */ /* 0x000ee20000000a00 */
[-C--:B------:R-:W-:Y:S01]  /*4950*/  SHF.R.U64 R11, R6, R0.reuse, R7 ;  /* 0x00000000060b7219 */ /* 0x080fe20000001207 */
[----:B------:R-:W-:Y:S01]  /*4960*/  IMAD.MOV.U32 R19, RZ, RZ, R17 ;  /* 0x000000ffff137224 */ /* 0x000fe200078e0011 */
[----:B------:R-:W-:Y:S01]  /*4970*/  SHF.R.U32.HI R0, RZ, R0, R7 ;  /* 0x00000000ff007219 */ /* 0x000fe20000011607 */
[----:B-1----:R-:W-:Y:S01]  /*4980*/  IMAD.MOV R14, RZ, RZ, -R14 ;  /* 0x000000ffff0e7224 */ /* 0x002fe200078e0a0e */
[----:B------:R-:W-:Y:S01]  /*4990*/  IADD3 R5, P0, RZ, -R11, RZ ;  /* 0x8000000bff057210 */ /* 0x000fe20007f1e0ff */
[----:B------:R-:W-:Y:S01]  /*49a0*/  ULDC UR4, c[0x0][0x154] ;  /* 0x0000550000047ab9 */ /* 0x000fe20000000800 */
[----:B------:R-:W-:Y:S01]  /*49b0*/  IMAD.MOV.U32 R7, RZ, RZ, 0x1 ;  /* 0x00000001ff077424 */ /* 0x000fe200078e00ff */
[----:B------:R-:W1:Y:S01]  /*49c0*/  LDC R4, c[0x0][0x618] ;  /* 0x00018600ff047b82 */ /* 0x000e620000000800 */
[----:B------:R-:W-:Y:S02]  /*49d0*/  IMAD R22, R15, R14, R10 ;  /* 0x0000000e0f167224 */ /* 0x000fe400078e020a */
[----:B------:R-:W-:-:S04]  /*49e0*/  IMAD.X R3, RZ, RZ, ~R0, P0 ;  /* 0x000000ffff037224 */ /* 0x000fc800000e0e00 */
[-C--:B--2---:R-:W-:Y:S01]  /*49f0*/  IMAD R0, R3, R12.reuse, RZ ;  /* 0x0000000c03007224 */ /* 0x084fe200078e02ff */
[----:B------:R-:W2:Y:S01]  /*4a00*/  LDC R6, c[0x0][0x608] ;  /* 0x00018200ff067b82 */ /* 0x000ea20000000800 */
[----:B0-----:R-:W-:-:S04]  /*4a10*/  IMAD.WIDE.U32 R2, R5, R12, R18 ;  /* 0x0000000c05027225 */ /* 0x001fc800078e0012 */
[----:B------:R-:W-:Y:S01]  /*4a20*/  IMAD R5, R5, R13, R0 ;  /* 0x0000000d05057224 */ /* 0x000fe200078e0200 */
[----:B------:R-:W-:Y:S02]  /*4a30*/  I2FP.F32.U32 R0, R20 ;  /* 0x0000001400007245 */ /* 0x000fe40000201000 */
[----:B------:R-:W0:Y:S01]  /*4a40*/  LDC R24, c[0x0][0x658] ;  /* 0x00019600ff187b82 */ /* 0x000e220000000800 */
[----:B------:R-:W-:Y:S01]  /*4a50*/  IMAD.IADD R3, R3, 0x1, R5 ;  /* 0x0000000103037824 */ /* 0x000fe200078e0205 */
[----:B---3--:R-:W-:Y:S01]  /*4a60*/  ISETP.NE.U32.AND P0, PT, R26, RZ, PT ;  /* 0x000000ff1a00720c */ /* 0x008fe20003f05070 */
[----:B------:R-:W-:Y:S01]  /*4a70*/  FMUL R0, R0, UR4 ;  /* 0x0000000400007c20 */ /* 0x000fe20008400000 */
[----:B------:R-:W-:Y:S02]  /*4a80*/  IMAD.MOV.U32 R5, RZ, RZ, -0x1 ;  /* 0xffffffffff057424 */ /* 0x000fe400078e00ff */
[----:B------:R-:W-:Y:S01]  /*4a90*/  ISETP.NE.AND.EX P0, PT, R27, RZ, PT, P0 ;  /* 0x000000ff1b00720c */ /* 0x000fe20003f05300 */
[----:B------:R3:W4:Y:S01]  /*4aa0*/  F2I.U32.TRUNC.NTZ R12, R0 ;  /* 0x00000000000c7305 */ /* 0x000722000020f000 */
[----:B------:R-:W3:Y:S01]  /*4ab0*/  LDC R15, c[0x0][0x148] ;  /* 0x00005200ff0f7b82 */ /* 0x000ee20000000800 */
[----:B-1----:R-:W-:-:S02]  /*4ac0*/  SHF.R.U64 R10, R2, R4, R3 ;  /* 0x00000004020a7219 */ /* 0x002fc40000001203 */
[----:B------:R-:W-:-:S05]  /*4ad0*/  SHF.R.U32.HI R3, RZ, R4, R3 ;  /* 0x00000004ff037219 */ /* 0x000fca0000011603 */
[----:B------:R-:W1:Y:S01]  /*4ae0*/  LDC R14, c[0x0][0x600] ;  /* 0x00018000ff0e7b82 */ /* 0x000e620000000800 */
[-CC-:B--2---:R-:W-:Y:S02]  /*4af0*/  SHF.R.U64 R8, R10, R6.reuse, R3.reuse ;  /* 0x000000060a087219 */ /* 0x184fe40000001203 */
[----:B------:R-:W-:-:S05]  /*4b00*/  SHF.R.U32.HI R3, RZ, R6, R3 ;  /* 0x00000006ff037219 */ /* 0x000fca0000011603 */
[----:B------:R-:W2:Y:S01]  /*4b10*/  LDC R21, c[0x0][0x648] ;  /* 0x00019200ff157b82 */ /* 0x000ea20000000800 */
[-CC-:B0-----:R-:W-:Y:S02]  /*4b20*/  SHF.R.U64 R13, R8, R24.reuse, R3.reuse ;  /* 0x00000018080d7219 */ /* 0x181fe40000001203 */
[-C--:B------:R-:W-:Y:S02]  /*4b30*/  SHF.L.U32 R5, R5, R24.reuse, RZ ;  /* 0x0000001805057219 */ /* 0x080fe400000006ff */
[-C--:B------:R-:W-:Y:S01]  /*4b40*/  SHF.R.U32.HI R3, RZ, R24.reuse, R3 ;  /* 0x00000018ff037219 */ /* 0x080fe20000011603 */
[----:B------:R-:W-:Y:S01]  /*4b50*/  IMAD.MOV.U32 R2, RZ, RZ, R13 ;  /* 0x000000ffff027224 */ /* 0x000fe200078e000d */
[----:B------:R-:W-:Y:S01]  /*4b60*/  SHF.L.U32 R24, R7, R24, RZ ;  /* 0x0000001807187219 */ /* 0x000fe200000006ff */
[----:B------:R-:W0:Y:S01]  /*4b70*/  LDC R25, c[0x0][0x638] ;  /* 0x00018e00ff197b82 */ /* 0x000e220000000800 */
[----:B------:R-:W-:-:S07]  /*4b80*/  LOP3.LUT R19, RZ, R5, RZ, 0x33, !PT ;  /* 0x00000005ff137212 */ /* 0x000fce00078e33ff */
[----:B------:R-:W0:Y:S01]  /*4b90*/  LDC R28, c[0x0][0x610] ;  /* 0x00018400ff1c7b82 */ /* 0x000e220000000800 */
[----:B----4-:R-:W-:Y:S05]  /*4ba0*/  @!P0 BRA `(.L_x_102) ;  /* 0x0000000000288947 */ /* 0x010fea0003800000 */
[----:B---3--:R-:W3:Y:S02]  /*4bb0*/  LDC R0, c[0x0][0x64c] ;  /* 0x00019300ff007b82 */ /* 0x008ee40000000800 */
[----:B---3--:R-:W-:-:S05]  /*4bc0*/  IADD3 R7, P0, R13, R0, RZ ;  /* 0x000000000d077210 */ /* 0x008fca0007f1e0ff */
        /* <DEDUP_REMOVED lines=8> */
.L_x_102:
[----:B------:R-:W4:Y:S01]  /*4c50*/  LDC R4, c[0x0][0x65c] ;  /* 0x00019700ff047b82 */ /* 0x000f220000000800 */
[----:B--23--:R-:W-:Y:S01]  /*4c60*/  SHF.R.U64 R0, R2, R21, R3 ;  /* 0x0000001502007219 */ /* 0x00cfe20000001203 */
[----:B-1----:R-:W-:Y:S01]  /*4c70*/  VIADD R3, R14, 0xffffffff ;  /* 0xffffffff0e037836 */ /* 0x002fe20000000000 */
[----:B------:R-:W-:Y:S01]  /*4c80*/  LOP3.LUT R19, R8, R19, RZ, 0xc0, !PT ;  /* 0x0000001308137212 */ /* 0x000fe200078ec0ff */
[----:B------:R-:W-:Y:S02]  /*4c90*/  IMAD.MOV R12, RZ, RZ, -R12 ;  /* 0x000000ffff0c7224 */ /* 0x000fe400078e0a0c */
[----:B------:R-:W-:Y:S01]  /*4ca0*/  IMAD.MOV R2, RZ, RZ, -R0 ;  /* 0x000000ffff027224 */ /* 0x000fe200078e0a00 */
[----:B------:R-:W-:Y:S01]  /*4cb0*/  LOP3.LUT R3, R10, R3, RZ, 0xc0, !PT ;  /* 0x000000030a037212 */ /* 0x000fe200078ec0ff */
[----:B------:R-:W-:Y:S02]  /*4cc0*/  IMAD R19, R24, R0, R19 ;  /* 0x0000000018137224 */ /* 0x000fe400078e0213 */
[----:B0-----:R-:W-:-:S04]  /*4cd0*/  IMAD R0, R2, R25, R13 ;  /* 0x0000001902007224 */ /* 0x001fc800078e020d */
[----:B------:R-:W-:Y:S01]  /*4ce0*/  IMAD R2, R0, R14, R3 ;  /* 0x0000000e00027224 */ /* 0x000fe200078e0203 */
[----:B----4-:R-:W-:Y:S01]  /*4cf0*/  ISETP.NE.AND P0, PT, R4, 0x1, PT ;  /* 0x000000010400780c */ /* 0x010fe20003f05270 */
[----:B------:R-:W-:-:S05]  /*4d00*/  IMAD.MOV.U32 R4, RZ, RZ, 0x1 ;  /* 0x00000001ff047424 */ /* 0x000fca00078e00ff */
[----:B------:R-:W-:-:S07]  /*4d10*/  PRMT R0, R4, 0x7610, R0 ;  /* 0x0000761004007816 */ /* 0x000fce0000000000 */
[----:B------:R-:W-:-:S04]  /*4d20*/  @P0 IMAD R22, R15, R12, R20 ;  /* 0x0000000c0f160224 */ /* 0x000fc800078e0214 */
[----:B------:R-:W-:-:S05]  /*4d30*/  IMAD R19, R19, R28, R22 ;  /* 0x0000001c13137224 */ /* 0x000fca00078e0216 */
[----:B------:R-:W-:Y:S02]  /*4d40*/  SEL R22, R2, R19, !P0 ;  /* 0x0000001302167207 */ /* 0x000fe40004000000 */
[----:B------:R-:W-:Y:S01]  /*4d50*/  SEL R19, R19, R2, !P0 ;  /* 0x0000000213137207 */ /* 0x000fe20004000000 */
[----:B------:R-:W-:-:S07]  /*4d60*/  IMAD.MOV.U32 R2, RZ, RZ, R11 ;  /* 0x000000ffff027224 */ /* 0x000fce00078e000b */
.L_x_100:
[----:B------:R-:W-:Y:S02]  /*4d70*/  LOP3.LUT P0, RZ, R0, 0xff, RZ, 0xc0, !PT ;  /* 0x000000ff00ff7812 */ /* 0x000fe4000780c0ff */
[----:B------:R-:W-:-:S11]  /*4d80*/  LOP3.LUT R73, R73, 0x1, RZ, 0x3c, !PT ;  /* 0x0000000149497812 */ /* 0x000fd600078e3cff */
[----:B------:R-:W-:Y:S05]  /*4d90*/  @P0 BRA `(.L_x_103) ;  /* 0xffffffcc00300947 */ /* 0x000fea000383ffff */
[----:B------:R-:W-:Y:S05]  /*4da0*/  EXIT ;  /* 0x000000000000794d */ /* 0x000fea0003800000 */
.L_x_18:
[----:B------:R-:W-:-:S08]  /*4db0*/  ISETP.NE.AND P0, PT, R5, RZ, PT ;  /* 0x000000ff0500720c */ /* 0x000fd00003f05270 */
[----:B0-----:R-:W0:-:S00]  /*4dc0*/  USETMAXREG.DEALLOC.CTAPOOL 0x28 ;  /* 0x00000028000079c8 */ /* 0x001e0000080e0500 */
[----:B------:R-:W-:Y:S05]  /*4dd0*/  @P0 EXIT ;  /* 0x000000000000094d */ /* 0x000fea0003800000 */
[----:B0-----:R-:W-:Y:S01]  /*4de0*/  LOP3.LUT P0, RZ, R8, 0xff, RZ, 0xc0, !PT ;  /* 0x000000ff08ff7812 */ /* 0x001fe2000780c0ff */
[----:B------:R-:W-:Y:S02]  /*4df0*/  IMAD.MOV.U32 R0, RZ, RZ, 0x1 ;  /* 0x00000001ff007424 */ /* 0x000fe400078e00ff */
[----:B------:R-:W-:-:S10]  /*4e00*/  IMAD.MOV.U32 R6, RZ, RZ, RZ ;  /* 0x000000ffff067224 */ /* 0x000fd400078e00ff */
[----:B------:R-:W-:Y:S05]  /*4e10*/  @!P0 BRA `(.L_x_104) ;  /* 0x0000000c008c8947 */ /* 0x000fea0003800000 */
[----:B------:R-:W0:Y:S01]  /*4e20*/  S2UR UR9, SR_CgaCtaId ;  /* 0x00000000000979c3 */ /* 0x000e220000008800 */
[----:B------:R-:W-:Y:S01]  /*4e30*/  UMOV UR13, 0x1 ;  /* 0x00000001000d7882 */ /* 0x000fe20000000000 */
[----:B------:R-:W-:Y:S01]  /*4e40*/  LOP3.LUT P0, RZ, R4, 0x1f, RZ, 0xc0, !PT ;  /* 0x0000001f04ff7812 */ /* 0x000fe2000780c0ff */
[----:B------:R-:W-:Y:S01]  /*4e50*/  ULDC UR5, c[0x0][0x658] ;  /* 0x0001960000057ab9 */ /* 0x000fe20000000800 */
[----:B------:R-:W-:Y:S01]  /*4e60*/  UMOV UR7, 0xffffffff ;  /* 0xffffffff00077882 */ /* 0x000fe20000000000 */
[----:B------:R-:W-:Y:S01]  /*4e70*/  BSSY B0, `(.L_x_104) ;  /* 0x00000dd000007945 */ /* 0x000fe20003800000 */
[----:B------:R-:W-:Y:S01]  /*4e80*/  USHF.L.U32 UR7, UR7, UR5, URZ ;  /* 0x0000000507077299 */ /* 0x000fe2000800063f */
[C---:B------:R-:W-:Y:S01]  /*4e90*/  ISETP.NE.AND P2, PT, R3.reuse, RZ, PT ;  /* 0x000000ff0300720c */ /* 0x040fe20003f45270 */
[----:B------:R-:W-:Y:S01]  /*4ea0*/  IMAD.MOV.U32 R8, RZ, RZ, 0x1 ;  /* 0x00000001ff087424 */ /* 0x000fe200078e00ff */
[----:B------:R-:W-:Y:S01]  /*4eb0*/  ISETP.NE.OR P0, PT, R3, RZ, !P0 ;  /* 0x000000ff0300720c */ /* 0x000fe20004705670 */
[----:B------:R-:W-:Y:S01]  /*4ec0*/  IMAD.MOV.U32 R0, RZ, RZ, 0x1 ;  /* 0x00000001ff007424 */ /* 0x000fe200078e00ff */
[----:B------:R-:W-:Y:S01]  /*4ed0*/  LOP3.LUT R7, R16, 0x2, RZ, 0xfc, !PT ;  /* 0x0000000210077812 */ /* 0x000fe200078efcff */
[----:B------:R-:W-:Y:S01]  /*4ee0*/  IMAD.MOV.U32 R6, RZ, RZ, RZ ;  /* 0x000000ffff067224 */ /* 0x000fe200078e00ff */
[----:B------:R-:W-:Y:S01]  /*4ef0*/  ULDC UR4, c[0x0][0x600] ;  /* 0x0001800000047ab9 */ /* 0x000fe20000000800 */
[----:B------:R-:W-:Y:S01]  /*4f00*/  UMOV UR18, 0x1111 ;  /* 0x0000111100127882 */ /* 0x000fe20000000000 */
[----:B------:R-:W-:-:S02]  /*4f10*/  USHF.L.U32 UR5, UR13, UR5, URZ ;  /* 0x000000050d057299 */ /* 0x000fc4000800063f */
[----:B------:R-:W-:Y:S02]  /*4f20*/  UIADD3 UR28, UR40, 0x1, URZ ;  /* 0x00000001281c7890 */ /* 0x000fe4000fffe03f */
[----:B------:R-:W-:Y:S02]  /*4f30*/  UIADD3 UR4, UR4, -0x1, URZ ;  /* 0xffffffff04047890 */ /* 0x000fe4000fffe03f */
[----:B------:R-:W-:Y:S01]  /*4f40*/  ULOP3.LUT UR7, URZ, UR7, URZ, 0x33, !UPT ;  /* 0x000000073f077292 */ /* 0x000fe2000f8e333f */
[----:B------:R-:W-:Y:S01]  /*4f50*/  ULDC.64 UR24, c[0x0][0x198] ;  /* 0x0000660000187ab9 */ /* 0x000fe20000000a00 */
[----:B0-----:R-:W-:Y:S02]  /*4f60*/  USHF.R.U32.HI UR27, URZ, 0x2, UR9 ;  /* 0x000000023f1b7899 */ /* 0x001fe40008011609 */
[----:B------:R-:W-:Y:S02]  /*4f70*/  ULOP3.LUT UR8, UR9, 0x3, URZ, 0xc0, !UPT ;  /* 0x0000000309087892 */ /* 0x000fe4000f8ec03f */
[----:B------:R-:W-:-:S02]  /*4f80*/  USHF.L.U32 UR6, UR9, 0x4, URZ ;  /* 0x0000000409067899 */ /* 0x000fc4000800063f */
[----:B------:R-:W-:Y:S02]  /*4f90*/  USHF.L.U32 UR26, UR9, 0x9, URZ ;  /* 0x00000009091a7899 */ /* 0x000fe4000800063f */
[----:B------:R-:W-:Y:S02]  /*4fa0*/  ULOP3.LUT UR9, UR9, 0xfffffffc, URZ, 0xc0, !UPT ;  /* 0xfffffffc09097892 */ /* 0x000fe4000f8ec03f */
[----:B------:R-:W-:Y:S02]  /*4fb0*/  UISETP.GT.U32.AND UP0, UPT, UR8, 0xffff, UPT ;  /* 0x0000ffff0800788c */ /* 0x000fe4000bf04070 */
[----:B------:R-:W-:Y:S02]  /*4fc0*/  ULOP3.LUT UR11, UR9, 0x1, URZ, 0xfc, !UPT ;  /* 0x00000001090b7892 */ /* 0x000fe4000f8efc3f */
[----:B------:R-:W-:Y:S02]  /*4fd0*/  ULOP3.LUT UR12, UR9, 0x2, URZ, 0xfc, !UPT ;  /* 0x00000002090c7892 */ /* 0x000fe4000f8efc3f */
[----:B------:R-:W-:-:S02]  /*4fe0*/  USHF.L.U32 UR10, UR13, UR9, URZ ;  /* 0x000000090d0a7299 */ /* 0x000fc4000800063f */
[----:B------:R-:W-:Y:S02]  /*4ff0*/  ULOP3.LUT UR9, UR9, 0x3, URZ, 0xfc, !UPT ;  /* 0x0000000309097892 */ /* 0x000fe4000f8efc3f */
[----:B------:R-:W-:Y:S02]  /*5000*/  USHF.L.U32 UR11, UR13, UR11, URZ ;  /* 0x0000000b0d0b7299 */ /* 0x000fe4000800063f */
[----:B------:R-:W-:Y:S02]  /*5010*/  USHF.L.U32 UR12, UR13, UR12, URZ ;  /* 0x0000000c0d0c7299 */ /* 0x000fe4000800063f */
[----:B------:R-:W-:Y:S02]  /*5020*/  USEL UR8, UR8, 0xffff, !UP0 ;  /* 0x0000ffff08087887 */ /* 0x000fe4000c000000 */
[----:B------:R-:W-:Y:S02]  /*5030*/  USHF.L.U32 UR9, UR13, UR9, URZ ;  /* 0x000000090d097299 */ /* 0x000fe4000800063f */
[----:B------:R-:W-:-:S02]  /*5040*/  ULOP3.LUT UR10, UR12, UR10, UR11, 0xfe, !UPT ;  /* 0x0000000a0c0a7292 */ /* 0x000fc4000f8efe0b */
[----:B------:R-:W-:Y:S02]  /*5050*/  ULOP3.LUT UR8, UR8, 0xffff, URZ, 0xc0, !UPT ;  /* 0x0000ffff08087892 */ /* 0x000fe4000f8ec03f */
[----:B------:R-:W-:Y:S02]  /*5060*/  ULOP3.LUT UR6, UR6, 0x30, URZ, 0xc0, !UPT ;  /* 0x0000003006067892 */ /* 0x000fe4000f8ec03f */
[----:B------:R-:W-:Y:S02]  /*5070*/  ULOP3.LUT UR13, UR10, UR9, URZ, 0xfc, !UPT ;  /* 0x000000090a0d7292 */ /* 0x000fe4000f8efc3f */
[----:B------:R-:W-:-:S12]  /*5080*/  USHF.L.U32 UR18, UR18, UR8, URZ ;  /* 0x0000000812127299 */ /* 0x000fd8000800063f */
.L_x_116:
[----:B------:R-:W-:-:S03]  /*5090*/  UMOV UR8, 0xffffffff ;  /* 0xffffffff00087882 */ /* 0x000fc60000000000 */
[----:B------:R-:W-:Y:S05]  /*50a0*/  BRA.DIV UR8, `(.L_x_105) ;  /* 0x0000001e085c7947 */ /* 0x000fea000b800000 */
[----:B------:R-:W-:-:S13]  /*50b0*/  ELECT P6, URZ, PT ;  /* 0x00000000003f782f */ /* 0x000fda00038c0000 */
.L_x_153:
[----:B------:R-:W0:Y:S01]  /*50c0*/  LDC R3, c[0x0][0x28c] ;  /* 0x0000a300ff037b82 */ /* 0x000e220000000800 */
[----:B------:R-:W-:Y:S01]  /*50d0*/  BSSY B1, `(.L_x_106) ;  /* 0x000003e000017945 */ /* 0x000fe20003800000 */
[----:B0-----:R-:W-:-:S13]  /*50e0*/  ISETP.LT.OR P6, PT, R3, 0x1, !P6 ;  /* 0x000000010300780c */ /* 0x001fda00077c1670 */
[----:B------:R-:W-:Y:S05]  /*50f0*/  @P6 BRA `(.L_x_107) ;  /* 0x0000000000ec6947 */ /* 0x000fea0003800000 */
[----:B------:R-:W-:Y:S01]  /*5100*/  LEA R19, R19, UR27, 0x2 ;  /* 0x0000001b13137c11 */ /* 0x000fe2000f8e10ff */
[----:B------:R-:W-:Y:S01]  /*5110*/  IMAD.MOV.U32 R12, RZ, RZ, RZ ;  /* 0x000000ffff0c7224 */ /* 0x000fe200078e00ff */
[----:B------:R-:W-:Y:S01]  /*5120*/  LEA R22, R22, UR6, 0x6 ;  /* 0x0000000616167c11 */ /* 0x000fe2000f8e30ff */
[----:B------:R-:W-:Y:S02]  /*5130*/  IMAD.U32 R13, RZ, RZ, UR28 ;  /* 0x0000001cff0d7e24 */ /* 0x000fe4000f8e00ff */
[----:B------:R-:W-:Y:S02]  /*5140*/  IMAD.MOV.U32 R3, RZ, RZ, R0 ;  /* 0x000000ffff037224 */ /* 0x000fe400078e0000 */
[----:B------:R-:W-:Y:S02]  /*5150*/  IMAD.MOV.U32 R4, RZ, RZ, R6 ;  /* 0x000000ffff047224 */ /* 0x000fe400078e0006 */
[----:B------:R-:W-:-:S07]  /*5160*/  IMAD.SHL.U32 R19, R19, 0x10, RZ ;  /* 0x0000001013137824 */ /* 0x000fce00078e00ff */
.L_x_111:
[----:B------:R-:W0:Y:S01]  /*5170*/  S2R R10, SR_CgaCtaId ;  /* 0x00000000000a7919 */ /* 0x000e220000008800 */
[----:B------:R-:W-:Y:S01]  /*5180*/  MOV R5, 0x400 ;  /* 0x0000040000057802 */ /* 0x000fe20000000f00 */
[----:B------:R-:W1:Y:S03]  /*5190*/  @!P2 LDC R9, c[0x0][0x500] ;  /* 0x00014000ff09ab82 */ /* 0x000e660000000800 */
[----:B0-----:R-:W-:Y:S02]  /*51a0*/  LEA R11, R10, R5, 0x18 ;  /* 0x000000050a0b7211 */ /* 0x001fe400078ec0ff */
[----:B------:R-:W-:-:S03]  /*51b0*/  SHF.L.U32 R5, R3, 0x1f, RZ ;  /* 0x0000001f03057819 */ /* 0x000fc600000006ff */
[----:B------:R-:W-:-:S04]  /*51c0*/  IMAD R10, R4, 0x8, R11 ;  /* 0x00000008040a7824 */ /* 0x000fc800078e020b */
[----:B------:R-:W0:Y:S02]  /*51d0*/  SYNCS.PHASECHK.TRANS64.TRYWAIT P1, [R10+URZ+0xe0], R5 ;  /* 0x0000e0050a0075a7 */ /* 0x000e24000802017f */
[----:B01----:R-:W-:Y:S05]  /*51e0*/  @!P1 BRA `(.L_x_108) ;  /* 0x0000001c002c9947 */ /* 0x003fea0003800000 */
.L_x_154:
[----:B0-----:R-:W-:Y:S01]  /*51f0*/  PRMT R5, R7, 0x9910, RZ ;  /* 0x0000991007057816 */ /* 0x001fe200000000ff */
[----:B------:R0:W-:Y:S03]  /*5200*/  @!P2 SYNCS.ARRIVE.TRANS64 RZ, [R10+URZ], R9 ;  /* 0x000000090affa9a7 */ /* 0x0001e6000800003f */
[----:B------:R-:W-:-:S13]  /*5210*/  ISETP.NE.AND P1, PT, R5, 0x2, PT ;  /* 0x000000020500780c */ /* 0x000fda0003f25270 */
[----:B0-----:R-:W-:Y:S05]  /*5220*/  @P1 BRA `(.L_x_109) ;  /* 0x0000000000041947 */ /* 0x001fea0003800000 */
[----:B------:R-:W-:Y:S01]  /*5230*/  BPT.TRAP 0x1 ;  /* 0x000000040000795c */ /* 0x000fe20000300000 */
.L_x_109:
[----:B------:R-:W-:Y:S05]  /*5240*/  @P0 BRA `(.L_x_110) ;  /* 0x0000000000040947 */ /* 0x000fea0003800000 */
[----:B------:R-:W-:Y:S01]  /*5250*/  BPT.TRAP 0x1 ;  /* 0x000000040000795c */ /* 0x000fe20000300000 */
.L_x_110:
[----:B------:R-:W-:Y:S01]  /*5260*/  R2UR UR8, R4 ;  /* 0x00000000040872ca */ /* 0x000fe200000e0000 */
[----:B------:R-:W-:Y:S01]  /*5270*/  VIADD R13, R13, 0xffffffff ;  /* 0xffffffff0d0d7836 */ /* 0x000fe20000000000 */
[----:B------:R-:W-:Y:S01]  /*5280*/  R2UR UR15, R11 ;  /* 0x000000000b0f72ca */ /* 0x000fe200000e0000 */
[----:B------:R-:W-:Y:S01]  /*5290*/  UIADD3 UR14, UP0, UR24, 0xf0, URZ ;  /* 0x000000f0180e7890 */ /* 0x000fe2000ff1e03f */
[----:B------:R-:W-:Y:S01]  /*52a0*/  R2UR UR22, R19 ;  /* 0x00000000131672ca */ /* 0x000fe200000e0000 */
[----:B------:R-:W-:Y:S01]  /*52b0*/  UIADD3 UR30, UP1, UR24, 0x1f0, URZ ;  /* 0x000001f0181e7890 */ /* 0x000fe2000ff3e03f */
[----:B------:R-:W-:Y:S01]  /*52c0*/  R2UR UR9, R10 ;  /* 0x000000000a0972ca */ /* 0x000fe200000e0000 */
[----:B------:R-:W-:Y:S01]  /*52d0*/  UPRMT UR19, URZ, 0x5410, UR18 ;  /* 0x000054103f137896 */ /* 0x000fe20008000012 */
[----:B------:R-:W-:Y:S01]  /*52e0*/  R2UR UR10, R12 ;  /* 0x000000000c0a72ca */ /* 0x000fe200000e0000 */
[----:B------:R-:W-:Y:S01]  /*52f0*/  VIADD R4, R4, 0x1 ;  /* 0x0000000104047836 */ /* 0x000fe20000000000 */
[----:B------:R-:W-:Y:S01]  /*5300*/  R2UR UR12, R2 ;  /* 0x00000000020c72ca */ /* 0x000fe200000e0000 */
[----:B------:R-:W-:Y:S01]  /*5310*/  UPRMT UR29, URZ, 0x5410, UR13 ;  /* 0x000054103f1d7896 */ /* 0x000fe2000800000d */
[----:B------:R-:W-:Y:S01]  /*5320*/  R2UR UR23, R22 ;  /* 0x00000000161772ca */ /* 0x000fe200000e0000 */
[----:B------:R-:W-:Y:S01]  /*5330*/  USHF.L.U32 UR8, UR8, 0xb, URZ ;  /* 0x0000000b08087899 */ /* 0x000fe2000800063f */
[----:B------:R-:W-:Y:S01]  /*5340*/  ISETP.GT.AND P3, PT, R13, 0x1, PT ;  /* 0x000000010d00780c */ /* 0x000fe20003f64270 */
[----:B------:R-:W-:Y:S01]  /*5350*/  UIADD3.X UR31, URZ, UR25, URZ, UP1, !UPT ;  /* 0x000000193f1f7290 */ /* 0x000fe20008ffe43f */
[----:B------:R-:W-:Y:S01]  /*5360*/  ISETP.NE.AND P1, PT, R4, 0x1c, PT ;  /* 0x0000001c0400780c */ /* 0x000fe20003f25270 */
[----:B------:R-:W-:Y:S01]  /*5370*/  ULEA UR11, UR27, UR8, 0x9 ;  /* 0x000000081b0b7291 */ /* 0x000fe2000f8e483f */
[----:B------:R-:W-:Y:S01]  /*5380*/  VIADD R12, R12, 0x20 ;  /* 0x000000200c0c7836 */ /* 0x000fe20000000000 */
[----:B------:R-:W-:Y:S01]  /*5390*/  ULOP3.LUT UR8, UR8, 0x600, UR26, 0xf8, !UPT ;  /* 0x0000060008087892 */ /* 0x000fe2000f8ef81a */
[----:B------:R-:W-:Y:S01]  /*53a0*/  SEL R10, RZ, 0x1, P1 ;  /* 0x00000001ff0a7807 */ /* 0x000fe20000800000 */
[----:B------:R-:W-:Y:S01]  /*53b0*/  ULEA UR11, UR11, UR15, 0x1 ;  /* 0x0000000f0b0b7291 */ /* 0x000fe2000f8e083f */
[----:B------:R-:W-:Y:S01]  /*53c0*/  SEL R4, R4, RZ, P1 ;  /* 0x000000ff04047207 */ /* 0x000fe20000800000 */
[----:B------:R-:W-:Y:S01]  /*53d0*/  ULEA UR8, UR8, UR15, 0x1 ;  /* 0x0000000f08087291 */ /* 0x000fe2000f8e083f */
[----:B------:R-:W-:Y:S01]  /*53e0*/  LOP3.LUT R3, R3, R10, RZ, 0x3c, !PT ;  /* 0x0000000a03037212 */ /* 0x000fe200078e3cff */
[----:B------:R-:W-:-:S02]  /*53f0*/  UIADD3 UR20, UR11, 0x300, URZ ;  /* 0x000003000b147890 */ /* 0x000fc4000fffe03f */
[----:B------:R-:W-:Y:S02]  /*5400*/  UIADD3.X UR15, URZ, UR25, URZ, UP0, !UPT ;  /* 0x000000193f0f7290 */ /* 0x000fe400087fe43f */
[----:B------:R-:W-:Y:S01]  /*5410*/  UIADD3 UR21, UR8, 0x1c300, URZ ;  /* 0x0001c30008157890 */ /* 0x000fe2000fffe03f */
[----:B------:R-:W-:Y:S01]  /*5420*/  UMOV UR16, 0x0 ;  /* 0x0000000000107882 */ /* 0x000fe20000000000 */
[----:B------:R-:W-:Y:S01]  /*5430*/  UMOV UR17, 0x10000000 ;  /* 0x1000000000117882 */ /* 0x000fe20000000000 */
[----:B------:R-:W-:Y:S01]  /*5440*/  UMOV UR11, UR22 ;  /* 0x00000016000b7c82 */ /* 0x000fe20008000000 */
[----:B------:R-:W-:-:S03]  /*5450*/  UMOV UR8, UR20 ;  /* 0x0000001400087c82 */ /* 0x000fc60008000000 */
[----:B------:R0:W-:Y:S02]  /*5460*/  UTMALDG.3D.MULTICAST [UR8], [UR14], UR19, desc[UR16] ;  /* 0x000010080e0073b4 */ /* 0x0001e40008011813 */
[----:B0-----:R-:W-:Y:S01]  /*5470*/  UMOV UR8, UR21 ;  /* 0x0000001500087c82 */ /* 0x001fe20008000000 */
[----:B------:R-:W-:Y:S02]  /*5480*/  UMOV UR11, UR23 ;  /* 0x00000017000b7c82 */ /* 0x000fe40008000000 */
[----:B------:R0:W-:Y:S02]  /*5490*/  UTMALDG.3D.MULTICAST [UR8], [UR30], UR29, desc[UR16] ;  /* 0x000010081e0073b4 */ /* 0x0001e4000801181d */
[----:B0-----:R-:W-:Y:S05]  /*54a0*/  @P3 BRA `(.L_x_111) ;  /* 0xfffffffc00303947 */ /* 0x001fea000383ffff */
.L_x_107:
[----:B------:R-:W-:Y:S05]  /*54b0*/  BSYNC B1 ;  /* 0x0000000000017941 */ /* 0x000fea0003800000 */
.L_x_106:
[----:B------:R-:W2:Y:S01]  /*54c0*/  LDL.64 R10, [R1] ;  /* 0x00000000010a7983 */ /* 0x000ea20000100a00 */
[----:B------:R-:W-:Y:S01]  /*54d0*/  LOP3.LUT P4, RZ, R8, 0xff, RZ, 0xc0, !PT ;  /* 0x000000ff08ff7812 */ /* 0x000fe2000788c0ff */
[----:B------:R-:W-:Y:S01]  /*54e0*/  VIADD R9, R6, UR40 ;  /* 0x0000002806097c36 */ /* 0x000fe20008000000 */
[----:B------:R-:W-:Y:S01]  /*54f0*/  ULDC.64 UR8, c[0x0][0x650] ;  /* 0x0001940000087ab9 */ /* 0x000fe20000000a00 */
[----:B------:R-:W-:Y:S01]  /*5500*/  IMAD.U32 R4, RZ, RZ, UR40 ;  /* 0x00000028ff047e24 */ /* 0x000fe2000f8e00ff */
[----:B------:R-:W-:Y:S01]  /*5510*/  UISETP.GE.U32.AND UP0, UPT, UR40, 0x1c, UPT ;  /* 0x0000001c2800788c */ /* 0x000fe2000bf06070 */
[----:B------:R-:W-:Y:S01]  /*5520*/  BSSY B1, `(.L_x_112) ;  /* 0x000006f000017945 */ /* 0x000fe20003800000 */
[----:B------:R-:W-:Y:S01]  /*5530*/  ISETP.GT.U32.AND P1, PT, R9, 0x1b, PT ;  /* 0x0000001b0900780c */ /* 0x000fe20003f24070 */
[----:B------:R-:W-:Y:S01]  /*5540*/  IMAD.MOV.U32 R19, RZ, RZ, -0x1 ;  /* 0xffffffffff137424 */ /* 0x000fe200078e00ff */
[----:B------:R-:W-:Y:S01]  /*5550*/  PRMT R8, RZ, 0x7610, R8 ;  /* 0x00007610ff087816 */ /* 0x000fe20000000008 */
[----:B------:R-:W-:Y:S01]  /*5560*/  IMAD.MOV.U32 R22, RZ, RZ, -0x1 ;  /* 0xffffffffff167424 */ /* 0x000fe200078e00ff */
[----:B------:R-:W-:-:S02]  /*5570*/  ISETP.LT.U32.AND P1, PT, R4, 0x1c, P1 ;  /* 0x0000001c0400780c */ /* 0x000fc40000f21070 */
[----:B------:R-:W-:Y:S01]  /*5580*/  PLOP3.LUT P3, PT, PT, PT, UP0, 0x80, 0x0 ;  /* 0x000000000000781c */ /* 0x000fe20003f6f008 */
[----:B------:R-:W0:Y:S01]  /*5590*/  @P4 S2R R3, SR_CgaCtaId ;  /* 0x0000000000034919 */ /* 0x000e220000008800 */
[----:B------:R-:W-:Y:S02]  /*55a0*/  @P4 MOV R2, 0x400 ;  /* 0x0000040000024802 */ /* 0x000fe40000000f00 */
[----:B------:R-:W-:-:S04]  /*55b0*/  SEL R5, RZ, 0x1, !P1 ;  /* 0x00000001ff057807 */ /* 0x000fc80004800000 */
[----:B------:R-:W-:Y:S02]  /*55c0*/  LOP3.LUT R0, R0, R5, RZ, 0x3c, !PT ;  /* 0x0000000500007212 */ /* 0x000fe400078e3cff */
[----:B0-----:R-:W-:-:S04]  /*55d0*/  @P4 LEA R2, R3, R2, 0x18 ;  /* 0x0000000203024211 */ /* 0x001fc800078ec0ff */
[----:B------:R0:W-:Y:S02]  /*55e0*/  @P4 SYNCS.ARRIVE.TRANS64.A1T0 RZ, [R2+URZ+0x1f8], RZ ;  /* 0x0001f8ff02ff49a7 */ /* 0x0001e4000810003f */
[----:B0-----:R-:W-:-:S05]  /*55f0*/  SHF.R.U32.HI R2, RZ, 0x2, R9 ;  /* 0x00000002ff027819 */ /* 0x001fca0000011609 */
[----:B------:R-:W-:-:S04]  /*5600*/  IMAD.WIDE.U32 R2, R2, 0x24924925, RZ ;  /* 0x2492492502027825 */ /* 0x000fc800078e00ff */
[----:B------:R-:W-:Y:S01]  /*5610*/  IMAD R6, R3, -0x1c, R9 ;  /* 0xffffffe403067824 */ /* 0x000fe200078e0209 */
[--C-:B------:R-:W-:Y:S01]  /*5620*/  @P3 LOP3.LUT R0, R0, 0x1, R3.reuse, 0x78, !PT ;  /* 0x0000000100003812 */ /* 0x100fe200078e7803 */
[----:B------:R-:W-:Y:S01]  /*5630*/  IMAD.MOV.U32 R2, RZ, RZ, -0x1 ;  /* 0xffffffffff027424 */ /* 0x000fe200078e00ff */
[----:B------:R-:W-:Y:S02]  /*5640*/  PRMT R3, RZ, 0x7610, R3 ;  /* 0x00007610ff037816 */ /* 0x000fe40000000003 */
[----:B--2---:R-:W-:-:S04]  /*5650*/  IADD3 R18, P4, R18, R10, RZ ;  /* 0x0000000a12127210 */ /* 0x004fc80007f9e0ff */
[----:B------:R-:W-:Y:S01]  /*5660*/  ISETP.GE.U32.AND P1, PT, R18, UR8, PT ;  /* 0x0000000812007c0c */ /* 0x000fe2000bf26070 */
[----:B------:R-:W-:-:S05]  /*5670*/  IMAD.X R17, R17, 0x1, R23, P4 ;  /* 0x0000000111117824 */ /* 0x000fca00020e0617 */
[----:B------:R-:W-:-:S13]  /*5680*/  ISETP.GE.U32.AND.EX P1, PT, R17, UR9, PT, P1 ;  /* 0x0000000911007c0c */ /* 0x000fda000bf26110 */
[----:B------:R-:W-:Y:S05]  /*5690*/  @P1 BRA `(.L_x_113) ;  /* 0x00000004005c1947 */ /* 0x000fea0003800000 */
[----:B------:R-:W0:Y:S01]  /*56a0*/  S2R R11, SR_CTAID.X ;  /* 0x00000000000b7919 */ /* 0x000e220000002500 */
[----:B------:R-:W-:Y:S01]  /*56b0*/  ULDC.64 UR8, c[0x0][0x628] ;  /* 0x00018a0000087ab9 */ /* 0x000fe20000000a00 */
[----:B------:R-:W1:Y:S01]  /*56c0*/  LDC R12, c[0x0][0x144] ;  /* 0x00005100ff0c7b82 */ /* 0x000e620000000800 */
[----:B------:R-:W-:Y:S01]  /*56d0*/  ISETP.NE.U32.AND P1, PT, RZ, UR8, PT ;  /* 0x00000008ff007c0c */ /* 0x000fe2000bf25070 */
[----:B------:R-:W2:Y:S01]  /*56e0*/  S2R R9, SR_CTAID.Y ;  /* 0x0000000000097919 */ /* 0x000ea20000002600 */
[----:B------:R-:W-:Y:S01]  /*56f0*/  ULDC UR10, c[0x0][0x150] ;  /* 0x00005400000a7ab9 */ /* 0x000fe20000000800 */
[----:B------:R-:W-:Y:S01]  /*5700*/  ULDC UR11, c[0x0][0x630] ;  /* 0x00018c00000b7ab9 */ /* 0x000fe20000000800 */
[----:B------:R-:W-:Y:S01]  /*5710*/  ISETP.NE.AND.EX P1, PT, RZ, UR9, PT, P1 ;  /* 0x00000009ff007c0c */ /* 0x000fe2000bf25310 */
[----:B------:R-:W-:Y:S01]  /*5720*/  IMAD.MOV.U32 R2, RZ, RZ, R18 ;  /* 0x000000ffff027224 */ /* 0x000fe200078e0012 */
[----:B0-----:R-:W-:-:S05]  /*5730*/  I2FP.F32.U32 R3, R11 ;  /* 0x0000000b00037245 */ /* 0x001fca0000201000 */
[----:B------:R-:W-:Y:S01]  /*5740*/  FMUL R14, R3, UR10 ;  /* 0x0000000a030e7c20 */ /* 0x000fe20008400000 */
[----:B------:R-:W-:-:S05]  /*5750*/  IMAD.MOV.U32 R3, RZ, RZ, R17 ;  /* 0x000000ffff037224 */ /* 0x000fca00078e0011 */
[----:B--2---:R-:W-:Y:S05]  /*5760*/  @!P1 BRA `(.L_x_114) ;  /* 0x0000000000289947 */ /* 0x004fea0003800000 */
[----:B------:R-:W-:Y:S02]  /*5770*/  ULDC UR10, c[0x0][0x634] ;  /* 0x00018d00000a7ab9 */ /* 0x000fe40000000800 */
[----:B------:R-:W-:-:S05]  /*5780*/  IADD3 R3, P1, R18, UR10, RZ ;  /* 0x0000000a12037c10 */ /* 0x000fca000ff3e0ff */
[----:B------:R-:W-:-:S04]  /*5790*/  IMAD.X R13, RZ, RZ, R17, P1 ;  /* 0x000000ffff0d7224 */ /* 0x000fc800008e0611 */
[----:B------:R-:W-:-:S04]  /*57a0*/  IMAD.WIDE.U32 R4, R13, UR8, RZ ;  /* 0x000000080d047c25 */ /* 0x000fc8000f8e00ff */
[----:B------:R-:W-:-:S04]  /*57b0*/  IMAD.WIDE.U32 R4, P1, R3, UR9, R4 ;  /* 0x0000000903047c25 */ /* 0x000fc8000f820004 */
[----:B------:R-:W-:-:S04]  /*57c0*/  IMAD.WIDE.U32 R2, R3, UR8, RZ ;  /* 0x0000000803027c25 */ /* 0x000fc8000f8e00ff */
[----:B------:R-:W-:Y:S01]  /*57d0*/  IMAD.MOV.U32 R2, RZ, RZ, R5 ;  /* 0x000000ffff027224 */ /* 0x000fe200078e0005 */
[----:B------:R-:W-:Y:S01]  /*57e0*/  IADD3 RZ, P3, R3, R4, RZ ;  /* 0x0000000403ff7210 */ /* 0x000fe20007f7e0ff */
[----:B------:R-:W-:-:S04]  /*57f0*/  IMAD.X R3, RZ, RZ, RZ, P1 ;  /* 0x000000ffff037224 */ /* 0x000fc800008e06ff */
[----:B------:R-:W-:-:S08]  /*5800*/  IMAD.WIDE.U32.X R2, R13, UR9, R2, P3 ;  /* 0x000000090d027c25 */ /* 0x000fd000098e0402 */
.L_x_114:
[--C-:B------:R-:W-:Y:S01]  /*5810*/  SHF.R.U64 R10, R2, UR11, R3.reuse ;  /* 0x0000000b020a7c19 */ /* 0x100fe20008001203 */
[----:B------:R-:W0:Y:S01]  /*5820*/  F2I.U32.TRUNC.NTZ R14, R14 ;  /* 0x0000000e000e7305 */ /* 0x000e22000020f000 */
[----:B------:R-:W-:Y:S01]  /*5830*/  SHF.R.U32.HI R2, RZ, UR11, R3 ;  /* 0x0000000bff027c19 */ /* 0x000fe20008011603 */
[----:B------:R-:W-:Y:S01]  /*5840*/  ULDC.64 UR8, c[0x0][0x620] ;  /* 0x0001880000087ab9 */ /* 0x000fe20000000a00 */
[----:B------:R-:W-:Y:S01]  /*5850*/  IADD3 R5, P1, RZ, -R10, RZ ;  /* 0x8000000aff057210 */ /* 0x000fe20007f3e0ff */
[----:B------:R-:W-:Y:S01]  /*5860*/  IMAD.MOV.U32 R3, RZ, RZ, R17 ;  /* 0x000000ffff037224 */ /* 0x000fe200078e0011 */
[----:B------:R-:W-:-:S03]  /*5870*/  ULDC.64 UR10, c[0x0][0x640] ;  /* 0x00019000000a7ab9 */ /* 0x000fc60000000a00 */
[----:B------:R-:W-:Y:S01]  /*5880*/  IMAD.X R2, RZ, RZ, ~R2, P1 ;  /* 0x000000ffff027224 */ /* 0x000fe200008e0e02 */
[----:B------:R-:W-:-:S03]  /*5890*/  ISETP.NE.U32.AND P1, PT, RZ, UR10, PT ;  /* 0x0000000aff007c0c */ /* 0x000fc6000bf25070 */
[----:B------:R-:W-:Y:S01]  /*58a0*/  IMAD R4, R2, UR8, RZ ;  /* 0x0000000802047c24 */ /* 0x000fe2000f8e02ff */
[----:B------:R-:W-:Y:S01]  /*58b0*/  ISETP.NE.AND.EX P1, PT, RZ, UR11, PT, P1 ;  /* 0x0000000bff007c0c */ /* 0x000fe2000bf25310 */
[----:B------:R-:W-:-:S04]  /*58c0*/  IMAD.MOV.U32 R2, RZ, RZ, R18 ;  /* 0x000000ffff027224 */ /* 0x000fc800078e0012 */
[----:B------:R-:W-:Y:S01]  /*58d0*/  IMAD.WIDE.U32 R2, R5, UR8, R2 ;  /* 0x0000000805027c25 */ /* 0x000fe2000f8e0002 */
[----:B------:R-:W-:-:S03]  /*58e0*/  ULDC UR8, c[0x0][0x618] ;  /* 0x0001860000087ab9 */ /* 0x000fc60000000800 */
[----:B------:R-:W-:Y:S01]  /*58f0*/  IMAD R5, R5, UR9, R4 ;  /* 0x0000000905057c24 */ /* 0x000fe2000f8e0204 */
[----:B------:R-:W-:Y:S01]  /*5900*/  ULDC UR9, c[0x0][0x154] ;  /* 0x0000550000097ab9 */ /* 0x000fe20000000800 */
[----:B0-----:R-:W-:Y:S02]  /*5910*/  IMAD.MOV R4, RZ, RZ, -R14 ;  /* 0x000000ffff047224 */ /* 0x001fe400078e0a0e */
[----:B------:R-:W0:Y:S01]  /*5920*/  LDC R14, c[0x0][0x148] ;  /* 0x00005200ff0e7b82 */ /* 0x000e220000000800 */
[----:B------:R-:W-:Y:S02]  /*5930*/  IMAD.IADD R3, R3, 0x1, R5 ;  /* 0x0000000103037824 */ /* 0x000fe400078e0205 */
[----:B-1----:R-:W-:Y:S01]  /*5940*/  IMAD R11, R12, R4, R11 ;  /* 0x000000040c0b7224 */ /* 0x002fe200078e020b */
[----:B------:R-:W-:Y:S02]  /*5950*/  I2FP.F32.U32 R4, R9 ;  /* 0x0000000900047245 */ /* 0x000fe40000201000 */
[----:B------:R-:W-:-:S02]  /*5960*/  SHF.R.U64 R12, R2, UR8, R3 ;  /* 0x00000008020c7c19 */ /* 0x000fc40008001203 */
[----:B------:R-:W-:Y:S01]  /*5970*/  SHF.R.U32.HI R3, RZ, UR8, R3 ;  /* 0x00000008ff037c19 */ /* 0x000fe20008011603 */
[----:B------:R-:W-:Y:S01]  /*5980*/  FMUL R4, R4, UR9 ;  /* 0x0000000904047c20 */ /* 0x000fe20008400000 */
[----:B------:R-:W-:Y:S02]  /*5990*/  ULDC UR8, c[0x0][0x608] ;  /* 0x0001820000087ab9 */ /* 0x000fe40000000800 */
[--C-:B------:R-:W-:Y:S01]  /*59a0*/  SHF.R.U64 R15, R12, UR8, R3.reuse ;  /* 0x000000080c0f7c19 */ /* 0x100fe20008001203 */
[----:B------:R1:W2:Y:S01]  /*59b0*/  F2I.U32.TRUNC.NTZ R20, R4 ;  /* 0x0000000400147305 */ /* 0x0002a2000020f000 */
[----:B------:R-:W-:Y:S01]  /*59c0*/  SHF.R.U32.HI R2, RZ, UR8, R3 ;  /* 0x00000008ff027c19 */ /* 0x000fe20008011603 */
[----:B------:R-:W-:-:S03]  /*59d0*/  ULDC UR8, c[0x0][0x658] ;  /* 0x0001960000087ab9 */ /* 0x000fc60000000800 */
[--C-:B------:R-:W-:Y:S02]  /*59e0*/  SHF.R.U64 R13, R15, UR8, R2.reuse ;  /* 0x000000080f0d7c19 */ /* 0x100fe40008001202 */
[----:B------:R-:W-:-:S03]  /*59f0*/  SHF.R.U32.HI R19, RZ, UR8, R2 ;  /* 0x00000008ff137c19 */ /* 0x000fc60008011602 */
[----:B------:R-:W-:Y:S02]  /*5a00*/  IMAD.MOV.U32 R2, RZ, RZ, R13 ;  /* 0x000000ffff027224 */ /* 0x000fe400078e000d */
[----:B------:R-:W-:Y:S01]  /*5a10*/  IMAD.MOV.U32 R3, RZ, RZ, R19 ;  /* 0x000000ffff037224 */ /* 0x000fe200078e0013 */
[----:B-1----:R-:W-:Y:S06]  /*5a20*/  @!P1 BRA `(.L_x_115) ;  /* 0x0000000000289947 */ /* 0x002fec0003800000 */
        /* <DEDUP_REMOVED lines=10> */
.L_x_115:
[----:B------:R-:W1:Y:S01]  /*5ad0*/  LDC R4, c[0x0][0x65c] ;  /* 0x00019700ff047b82 */ /* 0x000e620000000800 */
[----:B------:R-:W-:Y:S01]  /*5ae0*/  ULDC UR8, c[0x0][0x648] ;  /* 0x0001920000087ab9 */ /* 0x000fe20000000800 */
[----:B------:R-:W-:Y:S01]  /*5af0*/  LOP3.LUT R15, R15, UR7, RZ, 0xc0, !PT ;  /* 0x000000070f0f7c12 */ /* 0x000fe2000f8ec0ff */
[----:B--2---:R-:W-:Y:S01]  /*5b00*/  IMAD.MOV R20, RZ, RZ, -R20 ;  /* 0x000000ffff147224 */ /* 0x004fe200078e0a14 */
[----:B------:R-:W-:Y:S01]  /*5b10*/  SHF.R.U64 R2, R2, UR8, R3 ;  /* 0x0000000802027c19 */ /* 0x000fe20008001203 */
[----:B------:R-:W-:Y:S01]  /*5b20*/  ULDC UR8, c[0x0][0x638] ;  /* 0x00018e0000087ab9 */ /* 0x000fe20000000800 */
[----:B------:R-:W-:Y:S01]  /*5b30*/  LOP3.LUT R12, R12, UR4, RZ, 0xc0, !PT ;  /* 0x000000040c0c7c12 */ /* 0x000fe2000f8ec0ff */
[----:B------:R-:W-:Y:S01]  /*5b40*/  ULDC UR9, c[0x0][0x610] ;  /* 0x0001840000097ab9 */ /* 0x000fe20000000800 */
[----:B------:R-:W-:Y:S01]  /*5b50*/  IMAD.MOV.U32 R3, RZ, RZ, 0x1 ;  /* 0x00000001ff037424 */ /* 0x000fe200078e00ff */
[----:B-1----:R-:W-:Y:S01]  /*5b60*/  ISETP.NE.AND P1, PT, R4, 0x1, PT ;  /* 0x000000010400780c */ /* 0x002fe20003f25270 */
[----:B------:R-:W-:-:S02]  /*5b70*/  IMAD.MOV R4, RZ, RZ, -R2 ;  /* 0x000000ffff047224 */ /* 0x000fc400078e0a02 */
[----:B------:R-:W-:Y:S02]  /*5b80*/  IMAD R2, R2, UR5, R15 ;  /* 0x0000000502027c24 */ /* 0x000fe4000f8e020f */
[----:B------:R-:W-:Y:S01]  /*5b90*/  IMAD R13, R4, UR8, R13 ;  /* 0x00000008040d7c24 */ /* 0x000fe2000f8e020d */
[----:B------:R-:W-:-:S07]  /*5ba0*/  ULDC UR8, c[0x0][0x600] ;  /* 0x0001800000087ab9 */ /* 0x000fce0000000800 */
[----:B0-----:R-:W-:-:S04]  /*5bb0*/  @P1 IMAD R11, R14, R20, R9 ;  /* 0x000000140e0b1224 */ /* 0x001fc800078e0209 */
[----:B------:R-:W-:Y:S02]  /*5bc0*/  IMAD R11, R2, UR9, R11 ;  /* 0x00000009020b7c24 */ /* 0x000fe4000f8e020b */
[----:B------:R-:W-:-:S05]  /*5bd0*/  IMAD R2, R13, UR8, R12 ;  /* 0x000000080d027c24 */ /* 0x000fca000f8e020c */
[----:B------:R-:W-:Y:S02]  /*5be0*/  SEL R22, R2, R11, !P1 ;  /* 0x0000000b02167207 */ /* 0x000fe40004800000 */
[----:B------:R-:W-:Y:S01]  /*5bf0*/  SEL R19, R11, R2, !P1 ;  /* 0x000000020b137207 */ /* 0x000fe20004800000 */
[----:B------:R-:W-:-:S07]  /*5c00*/  IMAD.MOV.U32 R2, RZ, RZ, R10 ;  /* 0x000000ffff027224 */ /* 0x000fce00078e000a */
.L_x_113:
[----:B------:R-:W-:Y:S05]  /*5c10*/  BSYNC B1 ;  /* 0x0000000000017941 */ /* 0x000fea0003800000 */
.L_x_112:
[----:B------:R-:W-:-:S13]  /*5c20*/  LOP3.LUT P1, RZ, R3, 0xff, RZ, 0xc0, !PT ;  /* 0x000000ff03ff7812 */ /* 0x000fda000782c0ff */
[----:B------:R-:W-:Y:S05]  /*5c30*/  @P1 BRA `(.L_x_116) ;  /* 0xfffffff400141947 */ /* 0x000fea000383ffff */
[----:B------:R-:W-:Y:S05]  /*5c40*/  BSYNC B0 ;  /* 0x0000000000007941 */ /* 0x000fea0003800000 */
.L_x_104:
[----:B------:R-:W-:-:S03]  /*5c50*/  UMOV UR8, 0xffffffff ;  /* 0xffffffff00087882 */ /* 0x000fc60000000000 */
[----:B------:R-:W-:Y:S05]  /*5c60*/  BRA.DIV UR8, `(.L_x_117) ;  /* 0x0000001208a07947 */ /* 0x000fea000b800000 */
[----:B------:R-:W-:-:S13]  /*5c70*/  ELECT P6, URZ, PT ;  /* 0x00000000003f782f */ /* 0x000fda00038c0000 */
.L_x_157:
[----:B------:R-:W-:Y:S04]  /*5c80*/  BSSY B0, `(.L_x_118) ;  /* 0x0000103000007945 */ /* 0x000fe80003800000 */
[----:B------:R-:W-:Y:S05]  /*5c90*/  @!P6 BRA `(.L_x_119) ;  /* 0x000000100004e947 */ /* 0x000fea0003800000 */
[----:B------:R-:W-:-:S04]  /*5ca0*/  LOP3.LUT R16, R16, 0x2, RZ, 0xfc, !PT ;  /* 0x0000000210107812 */ /* 0x000fc800078efcff */
[----:B------:R-:W-:-:S13]  /*5cb0*/  ISETP.NE.AND P0, PT, R16, 0x3, PT ;  /* 0x000000031000780c */ /* 0x000fda0003f05270 */
[----:B------:R-:W-:Y:S05]  /*5cc0*/  @!P0 BRA `(.L_x_120) ;  /* 0x0000000000048947 */ /* 0x000fea0003800000 */
[----:B------:R-:W-:Y:S01]  /*5cd0*/  BPT.TRAP 0x1 ;  /* 0x000000040000795c */ /* 0x000fe20000300000 */
.L_x_120:
[----:B------:R-:W0:Y:S01]  /*5ce0*/  S2R R3, SR_CgaCtaId ;  /* 0x0000000000037919 */ /* 0x000e220000008800 */
[----:B------:R-:W-:-:S04]  /*5cf0*/  MOV R2, 0x400 ;  /* 0x0000040000027802 */ /* 0x000fc80000000f00 */
[----:B0-----:R-:W-:Y:S02]  /*5d00*/  LEA R3, R3, R2, 0x18 ;  /* 0x0000000203037211 */ /* 0x001fe400078ec0ff */
[----:B------:R-:W-:-:S03]  /*5d10*/  SHF.L.U32 R2, R0, 0x1f, RZ ;  /* 0x0000001f00027819 */ /* 0x000fc600000006ff */
[----:B------:R-:W-:-:S04]  /*5d20*/  VIADD R3, R3, 0xe0 ;  /* 0x000000e003037836 */ /* 0x000fc80000000000 */
[C---:B------:R-:W-:Y:S02]  /*5d30*/  IMAD R7, R6.reuse, 0x8, R3 ;  /* 0x0000000806077824 */ /* 0x040fe400078e0203 */
[----:B------:R-:W-:Y:S02]  /*5d40*/  VIADD R6, R6, 0x1 ;  /* 0x0000000106067836 */ /* 0x000fe40000000000 */
[----:B------:R-:W0:Y:S03]  /*5d50*/  SYNCS.PHASECHK.TRANS64.TRYWAIT P0, [R7+URZ], R2 ;  /* 0x00000002070075a7 */ /* 0x000e26000800017f */
[----:B------:R-:W-:-:S04]  /*5d60*/  ISETP.NE.AND P1, PT, R6, 0x1c, PT ;  /* 0x0000001c0600780c */ /* 0x000fc80003f25270 */
[----:B------:R-:W-:Y:S02]  /*5d70*/  SEL R5, RZ, 0x1, P1 ;  /* 0x00000001ff057807 */ /* 0x000fe40000800000 */
[----:B------:R-:W-:Y:S02]  /*5d80*/  SEL R6, R6, RZ, P1 ;  /* 0x000000ff06067207 */ /* 0x000fe40000800000 */
[----:B------:R-:W-:-:S03]  /*5d90*/  LOP3.LUT R5, R0, R5, RZ, 0x3c, !PT ;  /* 0x0000000500057212 */ /* 0x000fc600078e3cff */
[----:B------:R-:W-:Y:S01]  /*5da0*/  IMAD R9, R6, 0x8, R3 ;  /* 0x0000000806097824 */ /* 0x000fe200078e0203 */
[----:B------:R-:W-:Y:S01]  /*5db0*/  SHF.L.U32 R4, R5, 0x1f, RZ ;  /* 0x0000001f05047819 */ /* 0x000fe200000006ff */
[----:B0-----:R-:W-:Y:S06]  /*5dc0*/  @!P0 BRA `(.L_x_121) ;  /* 0x0000001000688947 */ /* 0x001fec0003800000 */
.L_x_158:
[----:B------:R-:W1:Y:S01]  /*5dd0*/  SYNCS.PHASECHK.TRANS64.TRYWAIT P0, [R9+URZ], R4 ;  /* 0x00000004090075a7 */ /* 0x000e62000800017f */
[----:B------:R-:W-:-:S05]  /*5de0*/  VIADD R0, R6, 0x1 ;  /* 0x0000000106007836 */ /* 0x000fca0000000000 */
[----:B------:R-:W-:-:S04]  /*5df0*/  ISETP.NE.AND P1, PT, R0, 0x1c, PT ;  /* 0x0000001c0000780c */ /* 0x000fc80003f25270 */
[----:B0-----:R-:W-:Y:S02]  /*5e00*/  SEL R2, RZ, 0x1, P1 ;  /* 0x00000001ff027807 */ /* 0x001fe40000800000 */
[----:B------:R-:W-:Y:S02]  /*5e10*/  SEL R0, R0, RZ, P1 ;  /* 0x000000ff00007207 */ /* 0x000fe40000800000 */
[----:B------:R-:W-:-:S03]  /*5e20*/  LOP3.LUT R7, R5, R2, RZ, 0x3c, !PT ;  /* 0x0000000205077212 */ /* 0x000fc600078e3cff */
[----:B------:R-:W-:Y:S01]  /*5e30*/  IMAD R6, R0, 0x8, R3 ;  /* 0x0000000800067824 */ /* 0x000fe200078e0203 */
[----:B------:R-:W-:Y:S01]  /*5e40*/  SHF.L.U32 R5, R7, 0x1f, RZ ;  /* 0x0000001f07057819 */ /* 0x000fe200000006ff */
[----:B-1----:R-:W-:Y:S06]  /*5e50*/  @!P0 BRA `(.L_x_122) ;  /* 0x0000001000588947 */ /* 0x002fec0003800000 */
.L_x_159:
[----:B------:R-:W1:Y:S01]  /*5e60*/  SYNCS.PHASECHK.TRANS64.TRYWAIT P0, [R6+URZ], R5 ;  /* 0x00000005060075a7 */ /* 0x000e62000800017f */
[----:B------:R-:W-:-:S05]  /*5e70*/  VIADD R0, R0, 0x1 ;  /* 0x0000000100007836 */ /* 0x000fca0000000000 */
[----:B------:R-:W-:-:S04]  /*5e80*/  ISETP.NE.AND P1, PT, R0, 0x1c, PT ;  /* 0x0000001c0000780c */ /* 0x000fc80003f25270 */
[----:B------:R-:W-:Y:S02]  /*5e90*/  SEL R2, RZ, 0x1, P1 ;  /* 0x00000001ff027807 */ /* 0x000fe40000800000 */
[----:B------:R-:W-:Y:S02]  /*5ea0*/  SEL R0, R0, RZ, P1 ;  /* 0x000000ff00007207 */ /* 0x000fe40000800000 */
[----:B------:R-:W-:-:S03]  /*5eb0*/  LOP3.LUT R7, R7, R2, RZ, 0x3c, !PT ;  /* 0x0000000207077212 */ /* 0x000fc600078e3cff */
[----:B0-----:R-:W-:Y:S01]  /*5ec0*/  IMAD R9, R0, 0x8, R3 ;  /* 0x0000000800097824 */ /* 0x001fe200078e0203 */
[----:B------:R-:W-:Y:S01]  /*5ed0*/  SHF.L.U32 R4, R7, 0x1f, RZ ;  /* 0x0000001f07047819 */ /* 0x000fe200000006ff */
[----:B-1----:R-:W-:Y:S06]  /*5ee0*/  @!P0 BRA `(.L_x_123) ;  /* 0x0000001000488947 */ /* 0x002fec0003800000 */
.L_x_160:
        /* <DEDUP_REMOVED lines=9> */
.L_x_161:
        /* <DEDUP_REMOVED lines=9> */
.L_x_162:
        /* <DEDUP_REMOVED lines=9> */
.L_x_163:
        /* <DEDUP_REMOVED lines=9> */
.L_x_164:
        /* <DEDUP_REMOVED lines=9> */
.L_x_165:
        /* <DEDUP_REMOVED lines=9> */
.L_x_166:
        /* <DEDUP_REMOVED lines=9> */
.L_x_167:
        /* <DEDUP_REMOVED lines=9> */
.L_x_168:
        /* <DEDUP_REMOVED lines=9> */
.L_x_169:
        /* <DEDUP_REMOVED lines=9> */
.L_x_170:
        /* <DEDUP_REMOVED lines=9> */
.L_x_171:
        /* <DEDUP_REMOVED lines=9> */
.L_x_172:
        /* <DEDUP_REMOVED lines=9> */
.L_x_173:
        /* <DEDUP_REMOVED lines=9> */
.L_x_174:
        /* <DEDUP_REMOVED lines=9> */
.L_x_175:
        /* <DEDUP_REMOVED lines=9> */
.L_x_176:
        /* <DEDUP_REMOVED lines=9> */
.L_x_177:
        /* <DEDUP_REMOVED lines=9> */
.L_x_178:
        /* <DEDUP_REMOVED lines=9> */
.L_x_179:
        /* <DEDUP_REMOVED lines=9> */
.L_x_180:
        /* <DEDUP_REMOVED lines=9> */
.L_x_181:
        /* <DEDUP_REMOVED lines=9> */
.L_x_182:
        /* <DEDUP_REMOVED lines=9> */
.L_x_183:
[----:B------:R-:W1:Y:S01]  /*6be0*/  SYNCS.PHASECHK.TRANS64.TRYWAIT P0, [R6+URZ], R5 ;  /* 0x00000005060075a7 */ /* 0x000e62000800017f */
[----:B------:R-:W-:-:S05]  /*6bf0*/  VIADD R0, R0, 0x1 ;  /* 0x0000000100007836 */ /* 0x000fca0000000000 */
[----:B------:R-:W-:-:S04]  /*6c00*/  ISETP.NE.AND P1, PT, R0, 0x1c, PT ;  /* 0x0000001c0000780c */ /* 0x000fc80003f25270 */
[----:B------:R-:W-:Y:S02]  /*6c10*/  SEL R2, RZ, 0x1, P1 ;  /* 0x00000001ff027807 */ /* 0x000fe40000800000 */
[----:B------:R-:W-:Y:S02]  /*6c20*/  SEL R0, R0, RZ, P1 ;  /* 0x000000ff00007207 */ /* 0x000fe40000800000 */
[----:B------:R-:W-:Y:S01]  /*6c30*/  LOP3.LUT R2, R7, R2, RZ, 0x3c, !PT ;  /* 0x0000000207027212 */ /* 0x000fe200078e3cff */
[----:B-1----:R-:W-:Y:S06]  /*6c40*/  @!P0 BRA `(.L_x_147) ;  /* 0x0000000800d08947 */ /* 0x002fec0003800000 */
.L_x_184:
[----:B------:R-:W-:Y:S01]  /*6c50*/  IMAD R3, R0, 0x8, R3 ;  /* 0x0000000800037824 */ /* 0x000fe200078e0203 */
[----:B------:R-:W-:-:S07]  /*6c60*/  SHF.L.U32 R0, R2, 0x1f, RZ ;  /* 0x0000001f02007819 */ /* 0x000fce00000006ff */
.L_x_148:
[----:B--2---:R2:W3:Y:S02]  /*6c70*/  SYNCS.PHASECHK.TRANS64.TRYWAIT P0, [R3+URZ], R0 ;  /* 0x00000000030075a7 */ /* 0x0044e4000800017f */
[----:B---3--:R-:W-:Y:S05]  /*6c80*/  @!P0 NANOSLEEP.SYNCS 0x989680 ;  /* 0x009896800000895d */ /* 0x008fea0003900000 */
[----:B------:R-:W3:Y:S02]  /*6c90*/  @!P0 SYNCS.PHASECHK.TRANS64 P0, [R3+URZ], R0 ;  /* 0x00000000030085a7 */ /* 0x000ee4000800007f */
[----:B---3--:R-:W-:Y:S05]  /*6ca0*/  @!P0 BRA `(.L_x_148) ;  /* 0xfffffffc00f08947 */ /* 0x008fea000383ffff */
.L_x_119:
[----:B------:R-:W-:Y:S05]  /*6cb0*/  BSYNC B0 ;  /* 0x0000000000007941 */ /* 0x000fea0003800000 */
.L_x_118:
[----:B------:R-:W-:Y:S05]  /*6cc0*/  EXIT ;  /* 0x000000000000794d */ /* 0x000fea0003800000 */
.L_x_20:
[----:B-1----:R1:W2:Y:S02]  /*6cd0*/  SYNCS.PHASECHK.TRANS64.TRYWAIT P0, [R65+URZ], R0 ;  /* 0x00000000410075a7 */ /* 0x0022a4000800017f */
[----:B--2---:R-:W-:Y:S05]  /*6ce0*/  @!P0 NANOSLEEP.SYNCS 0x989680 ;  /* 0x009896800000895d */ /* 0x004fea0003900000 */
[----:B------:R-:W2:Y:S02]  /*6cf0*/  @!P0 SYNCS.PHASECHK.TRANS64 P0, [R65+URZ], R0 ;  /* 0x00000000410085a7 */ /* 0x000ea4000800007f */
[----:B--2---:R-:W-:Y:S05]  /*6d00*/  @!P0 BRA `(.L_x_20) ;  /* 0xfffffffc00f08947 */ /* 0x004fea000383ffff */
[----:B------:R-:W-:Y:S05]  /*6d10*/  BRA `(.L_x_149) ;  /* 0xffffffac00647947 */ /* 0x000fea000383ffff */
.L_x_25:
[----:B--2---:R2:W3:Y:S02]  /*6d20*/  SYNCS.PHASECHK.TRANS64.TRYWAIT P1, [R3+URZ], R0 ;  /* 0x00000000030075a7 */ /* 0x0044e4000802017f */
[----:B---3--:R-:W-:Y:S05]  /*6d30*/  @!P1 NANOSLEEP.SYNCS 0x989680 ;  /* 0x009896800000995d */ /* 0x008fea0003900000 */
[----:B------:R-:W3:Y:S02]  /*6d40*/  @!P1 SYNCS.PHASECHK.TRANS64 P1, [R3+URZ], R0 ;  /* 0x00000000030095a7 */ /* 0x000ee4000802007f */
[----:B---3--:R-:W-:Y:S05]  /*6d50*/  @!P1 BRA `(.L_x_25) ;  /* 0xfffffffc00f09947 */ /* 0x008fea000383ffff */
[----:B------:R-:W-:Y:S05]  /*6d60*/  BRA `(.L_x_24) ;  /* 0xffffffac00c87947 */ /* 0x000fea000383ffff */
.L_x_30:
[----:B--2---:R-:W-:-:S04]  /*6d70*/  IMAD.U32 R5, RZ, RZ, UR4 ;  /* 0x00000004ff057e24 */ /* 0x004fc8000f8e00ff */
[----:B------:R2:W3:Y:S03]  /*6d80*/  SYNCS.PHASECHK.TRANS64.TRYWAIT P1, [R5+URZ], R4 ;  /* 0x00000004050075a7 */ /* 0x0004e6000802017f */
[----:B---3--:R-:W-:Y:S05]  /*6d90*/  @!P1 NANOSLEEP.SYNCS 0x989680 ;  /* 0x009896800000995d */ /* 0x008fea0003900000 */
[----:B------:R-:W3:Y:S02]  /*6da0*/  @!P1 SYNCS.PHASECHK.TRANS64 P1, [R5+URZ], R4 ;  /* 0x00000004050095a7 */ /* 0x000ee4000802007f */
[----:B---3--:R-:W-:Y:S05]  /*6db0*/  @!P1 BRA `(.L_x_30) ;  /* 0xfffffffc00ec9947 */ /* 0x008fea000383ffff */
[----:B------:R-:W-:Y:S05]  /*6dc0*/  BRA `(.L_x_29) ;  /* 0xffffffb000407947 */ /* 0x000fea000383ffff */
.L_x_36:
[----:B-1----:R1:W2:Y:S02]  /*6dd0*/  SYNCS.PHASECHK.TRANS64.TRYWAIT P0, [R65+URZ+0x10], R0 ;  /* 0x00001000410075a7 */ /* 0x0022a4000800017f */
[----:B--2---:R-:W-:Y:S05]  /*6de0*/  @!P0 NANOSLEEP.SYNCS 0x989680 ;  /* 0x009896800000895d */ /* 0x004fea0003900000 */
[----:B------:R-:W2:Y:S02]  /*6df0*/  @!P0 SYNCS.PHASECHK.TRANS64 P0, [R65+URZ+0x10], R0 ;  /* 0x00001000410085a7 */ /* 0x000ea4000800007f */
[----:B--2---:R-:W-:Y:S05]  /*6e00*/  @!P0 BRA `(.L_x_36) ;  /* 0xfffffffc00f08947 */ /* 0x004fea000383ffff */
[----:B------:R-:W-:Y:S05]  /*6e10*/  BRA `(.L_x_150) ;  /* 0xffffffb4004c7947 */ /* 0x000fea000383ffff */
.L_x_105:
[----:B------:R-:W-:Y:S01]  /*6e20*/  BSSY B1, `(.L_x_151) ;  /* 0x0000006000017945 */ /* 0x000fe20003800000 */
[----:B------:R-:W-:-:S07]  /*6e30*/  IMAD.MOV.U32 R15, RZ, RZ, -0x1 ;  /* 0xffffffffff0f7424 */ /* 0x000fce00078e00ff */
[----:B-----5:R-:W-:Y:S05]  /*6e40*/  WARPSYNC.COLLECTIVE R15, `(.L_x_152) ;  /* 0x000000000f0c7348 */ /* 0x020fea0003c00000 */
[----:B------:R-:W-:Y:S02]  /*6e50*/  ELECT P6, UR62, PT ;  /* 0x00000000003e782f */ /* 0x000fe400038c0000 */
[----:B------:R-:W-:Y:S01]  /*6e60*/  MOV R14, UR62 ;  /* 0x0000003e000e7c02 */ /* 0x000fe20008000f00 */
[----:B-----5:R-:W-:Y:S10]  /*6e70*/  ENDCOLLECTIVE ;  /* 0x000000000000791b */ /* 0x020ff40003800000 */
.L_x_152:
[----:B------:R-:W-:Y:S05]  /*6e80*/  BSYNC B1 ;  /* 0x0000000000017941 */ /* 0x000fea0003800000 */
.L_x_151:
[----:B------:R-:W-:Y:S05]  /*6e90*/  BRA `(.L_x_153) ;  /* 0xffffffe000887947 */ /* 0x000fea000383ffff */
.L_x_108:
[----:B0-----:R0:W1:Y:S02]  /*6ea0*/  SYNCS.PHASECHK.TRANS64.TRYWAIT P1, [R10+URZ+0xe0], R5 ;  /* 0x0000e0050a0075a7 */ /* 0x001064000802017f */
[----:B-1----:R-:W-:Y:S05]  /*6eb0*/  @!P1 NANOSLEEP.SYNCS 0x989680 ;  /* 0x009896800000995d */ /* 0x002fea0003900000 */
[----:B------:R-:W1:Y:S02]  /*6ec0*/  @!P1 SYNCS.PHASECHK.TRANS64 P1, [R10+URZ+0xe0], R5 ;  /* 0x0000e0050a0095a7 */ /* 0x000e64000802007f */
[----:B-1----:R-:W-:Y:S05]  /*6ed0*/  @!P1 BRA `(.L_x_108) ;  /* 0xfffffffc00f09947 */ /* 0x002fea000383ffff */
[----:B------:R-:W-:Y:S05]  /*6ee0*/  BRA `(.L_x_154) ;  /* 0xffffffe000c07947 */ /* 0x000fea000383ffff */
.L_x_117:
[----:B------:R-:W-:Y:S01]  /*6ef0*/  BSSY B0, `(.L_x_155) ;  /* 0x0000006000007945 */ /* 0x000fe20003800000 */
[----:B------:R-:W-:-:S07]  /*6f00*/  IMAD.MOV.U32 R15, RZ, RZ, -0x1 ;  /* 0xffffffffff0f7424 */ /* 0x000fce00078e00ff */
[----:B-----5:R-:W-:Y:S05]  /*6f10*/  WARPSYNC.COLLECTIVE R15, `(.L_x_156) ;  /* 0x000000000f0c7348 */ /* 0x020fea0003c00000 */
[----:B------:R-:W-:Y:S02]  /*6f20*/  ELECT P6, UR62, PT ;  /* 0x00000000003e782f */ /* 0x000fe400038c0000 */
[----:B------:R-:W-:Y:S01]  /*6f30*/  MOV R14, UR62 ;  /* 0x0000003e000e7c02 */ /* 0x000fe20008000f00 */
[----:B-----5:R-:W-:Y:S10]  /*6f40*/  ENDCOLLECTIVE ;  /* 0x000000000000791b */ /* 0x020ff40003800000 */
.L_x_156:
[----:B------:R-:W-:Y:S05]  /*6f50*/  BSYNC B0 ;  /* 0x0000000000007941 */ /* 0x000fea0003800000 */
.L_x_155:
[----:B------:R-:W-:Y:S05]  /*6f60*/  BRA `(.L_x_157) ;  /* 0xffffffec00447947 */ /* 0x000fea000383ffff */
.L_x_121:
[----:B0-----:R0:W1:Y:S02]  /*6f70*/  SYNCS.PHASECHK.TRANS64.TRYWAIT P0, [R7+URZ], R2 ;  /* 0x00000002070075a7 */ /* 0x001064000800017f */
[----:B-1----:R-:W-:Y:S05]  /*6f80*/  @!P0 NANOSLEEP.SYNCS 0x989680 ;  /* 0x009896800000895d */ /* 0x002fea0003900000 */
[----:B------:R-:W1:Y:S02]  /*6f90*/  @!P0 SYNCS.PHASECHK.TRANS64 P0, [R7+URZ], R2 ;  /* 0x00000002070085a7 */ /* 0x000e64000800007f */
[----:B-1----:R-:W-:Y:S05]  /*6fa0*/  @!P0 BRA `(.L_x_121) ;  /* 0xfffffffc00f08947 */ /* 0x002fea000383ffff */
[----:B------:R-:W-:Y:S05]  /*6fb0*/  BRA `(.L_x_158) ;  /* 0xffffffec00847947 */ /* 0x000fea000383ffff */
.L_x_122:
[----:B0-----:R0:W1:Y:S02]  /*6fc0*/  SYNCS.PHASECHK.TRANS64.TRYWAIT P0, [R9+URZ], R4 ;  /* 0x00000004090075a7 */ /* 0x001064000800017f */
[----:B-1----:R-:W-:Y:S05]  /*6fd0*/  @!P0 NANOSLEEP.SYNCS 0x989680 ;  /* 0x009896800000895d */ /* 0x002fea0003900000 */
[----:B------:R-:W1:Y:S02]  /*6fe0*/  @!P0 SYNCS.PHASECHK.TRANS64 P0, [R9+URZ], R4 ;  /* 0x00000004090085a7 */ /* 0x000e64000800007f */
[----:B-1----:R-:W-:Y:S05]  /*6ff0*/  @!P0 BRA `(.L_x_122) ;  /* 0xfffffffc00f08947 */ /* 0x002fea000383ffff */
[----:B------:R-:W-:Y:S05]  /*7000*/  BRA `(.L_x_159) ;  /* 0xffffffec00947947 */ /* 0x000fea000383ffff */
.L_x_123:
[----:B0-----:R0:W1:Y:S02]  /*7010*/  SYNCS.PHASECHK.TRANS64.TRYWAIT P0, [R6+URZ], R5 ;  /* 0x00000005060075a7 */ /* 0x001064000800017f */
[----:B-1----:R-:W-:Y:S05]  /*7020*/  @!P0 NANOSLEEP.SYNCS 0x989680 ;  /* 0x009896800000895d */ /* 0x002fea0003900000 */
[----:B------:R-:W1:Y:S02]  /*7030*/  @!P0 SYNCS.PHASECHK.TRANS64 P0, [R6+URZ], R5 ;  /* 0x00000005060085a7 */ /* 0x000e64000800007f */
[----:B-1----:R-:W-:Y:S05]  /*7040*/  @!P0 BRA `(.L_x_123) ;  /* 0xfffffffc00f08947 */ /* 0x002fea000383ffff */
[----:B------:R-:W-:Y:S05]  /*7050*/  BRA `(.L_x_160) ;  /* 0xffffffec00a47947 */ /* 0x000fea000383ffff */
.L_x_124:
[----:B0-----:R0:W1:Y:S02]  /*7060*/  SYNCS.PHASECHK.TRANS64.TRYWAIT P0, [R9+URZ], R4 ;  /* 0x00000004090075a7 */ /* 0x001064000800017f */
[----:B-1----:R-:W-:Y:S05]  /*7070*/  @!P0 NANOSLEEP.SYNCS 0x989680 ;  /* 0x009896800000895d */ /* 0x002fea0003900000 */
[----:B------:R-:W1:Y:S02]  /*7080*/  @!P0 SYNCS.PHASECHK.TRANS64 P0, [R9+URZ], R4 ;  /* 0x00000004090085a7 */ /* 0x000e64000800007f */
[----:B-1----:R-:W-:Y:S05]  /*7090*/  @!P0 BRA `(.L_x_124) ;  /* 0xfffffffc00f08947 */ /* 0x002fea000383ffff */
[----:B------:R-:W-:Y:S05]  /*70a0*/  BRA `(.L_x_161) ;  /* 0xffffffec00b47947 */ /* 0x000fea000383ffff */
.L_x_125:
[----:B0-----:R0:W1:Y:S02]  /*70b0*/  SYNCS.PHASECHK.TRANS64.TRYWAIT P0, [R6+URZ], R5 ;  /* 0x00000005060075a7 */ /* 0x001064000800017f */
[----:B-1----:R-:W-:Y:S05]  /*70c0*/  @!P0 NANOSLEEP.SYNCS 0x989680 ;  /* 0x009896800000895d */ /* 0x002fea0003900000 */
[----:B------:R-:W1:Y:S02]  /*70d0*/  @!P0 SYNCS.PHASECHK.TRANS64 P0, [R6+URZ], R5 ;  /* 0x00000005060085a7 */ /* 0x000e64000800007f */
[----:B-1----:R-:W-:Y:S05]  /*70e0*/  @!P0 BRA `(.L_x_125) ;  /* 0xfffffffc00f08947 */ /* 0x002fea000383ffff */
[----:B------:R-:W-:Y:S05]  /*70f0*/  BRA `(.L_x_162) ;  /* 0xffffffec00c47947 */ /* 0x000fea000383ffff */
.L_x_126:
[----:B0-----:R0:W1:Y:S02]  /*7100*/  SYNCS.PHASECHK.TRANS64.TRYWAIT P0, [R9+URZ], R4 ;  /* 0x00000004090075a7 */ /* 0x001064000800017f */
[----:B-1----:R-:W-:Y:S05]  /*7110*/  @!P0 NANOSLEEP.SYNCS 0x989680 ;  /* 0x009896800000895d */ /* 0x002fea0003900000 */
[----:B------:R-:W1:Y:S02]  /*7120*/  @!P0 SYNCS.PHASECHK.TRANS64 P0, [R9+URZ], R4 ;  /* 0x00000004090085a7 */ /* 0x000e64000800007f */
[----:B-1----:R-:W-:Y:S05]  /*7130*/  @!P0 BRA `(.L_x_126) ;  /* 0xfffffffc00f08947 */ /* 0x002fea000383ffff */
[----:B------:R-:W-:Y:S05]  /*7140*/  BRA `(.L_x_163) ;  /* 0xffffffec00d47947 */ /* 0x000fea000383ffff */
.L_x_127:
[----:B0-----:R0:W1:Y:S02]  /*7150*/  SYNCS.PHASECHK.TRANS64.TRYWAIT P0, [R6+URZ], R5 ;  /* 0x00000005060075a7 */ /* 0x001064000800017f */
[----:B-1----:R-:W-:Y:S05]  /*7160*/  @!P0 NANOSLEEP.SYNCS 0x989680 ;  /* 0x009896800000895d */ /* 0x002fea0003900000 */
[----:B------:R-:W1:Y:S02]  /*7170*/  @!P0 SYNCS.PHASECHK.TRANS64 P0, [R6+URZ], R5 ;  /* 0x00000005060085a7 */ /* 0x000e64000800007f */
[----:B-1----:R-:W-:Y:S05]  /*7180*/  @!P0 BRA `(.L_x_127) ;  /* 0xfffffffc00f08947 */ /* 0x002fea000383ffff */
[----:B------:R-:W-:Y:S05]  /*7190*/  BRA `(.L_x_164) ;  /* 0xffffffec00e47947 */ /* 0x000fea000383ffff */
.L_x_128:
[----:B0-----:R0:W1:Y:S02]  /*71a0*/  SYNCS.PHASECHK.TRANS64.TRYWAIT P0, [R9+URZ], R4 ;  /* 0x00000004090075a7 */ /* 0x001064000800017f */
[----:B-1----:R-:W-:Y:S05]  /*71b0*/  @!P0 NANOSLEEP.SYNCS 0x989680 ;  /* 0x009896800000895d */ /* 0x002fea0003900000 */
[----:B------:R-:W1:Y:S02]  /*71c0*/  @!P0 SYNCS.PHASECHK.TRANS64 P0, [R9+URZ], R4 ;  /* 0x00000004090085a7 */ /* 0x000e64000800007f */
[----:B-1----:R-:W-:Y:S05]  /*71d0*/  @!P0 BRA `(.L_x_128) ;  /* 0xfffffffc00f08947 */ /* 0x002fea000383ffff */
[----:B------:R-:W-:Y:S05]  /*71e0*/  BRA `(.L_x_165) ;  /* 0xffffffec00f47947 */ /* 0x000fea000383ffff */
.L_x_129:
[----:B0-----:R0:W1:Y:S02]  /*71f0*/  SYNCS.PHASECHK.TRANS64.TRYWAIT P0, [R6+URZ], R5 ;  /* 0x00000005060075a7 */ /* 0x001064000800017f */
[----:B-1----:R-:W-:Y:S05]  /*7200*/  @!P0 NANOSLEEP.SYNCS 0x989680 ;  /* 0x009896800000895d */ /* 0x002fea0003900000 */
[----:B------:R-:W1:Y:S02]  /*7210*/  @!P0 SYNCS.PHASECHK.TRANS64 P0, [R6+URZ], R5 ;  /* 0x00000005060085a7 */ /* 0x000e64000800007f */
[----:B-1----:R-:W-:Y:S05]  /*7220*/  @!P0 BRA `(.L_x_129) ;  /* 0xfffffffc00f08947 */ /* 0x002fea000383ffff */
[----:B------:R-:W-:Y:S05]  /*7230*/  BRA `(.L_x_166) ;  /* 0xfffffff000047947 */ /* 0x000fea000383ffff */
.L_x_130:
[----:B0-----:R0:W1:Y:S02]  /*7240*/  SYNCS.PHASECHK.TRANS64.TRYWAIT P0, [R9+URZ], R4 ;  /* 0x00000004090075a7 */ /* 0x001064000800017f */
[----:B-1----:R-:W-:Y:S05]  /*7250*/  @!P0 NANOSLEEP.SYNCS 0x989680 ;  /* 0x009896800000895d */ /* 0x002fea0003900000 */
[----:B------:R-:W1:Y:S02]  /*7260*/  @!P0 SYNCS.PHASECHK.TRANS64 P0, [R9+URZ], R4 ;  /* 0x00000004090085a7 */ /* 0x000e64000800007f */
[----:B-1----:R-:W-:Y:S05]  /*7270*/  @!P0 BRA `(.L_x_130) ;  /* 0xfffffffc00f08947 */ /* 0x002fea000383ffff */
[----:B------:R-:W-:Y:S05]  /*7280*/  BRA `(.L_x_167) ;  /* 0xfffffff000147947 */ /* 0x000fea000383ffff */
.L_x_131:
[----:B0-----:R0:W1:Y:S02]  /*7290*/  SYNCS.PHASECHK.TRANS64.TRYWAIT P0, [R6+URZ], R5 ;  /* 0x00000005060075a7 */ /* 0x001064000800017f */
[----:B-1----:R-:W-:Y:S05]  /*72a0*/  @!P0 NANOSLEEP.SYNCS 0x989680 ;  /* 0x009896800000895d */ /* 0x002fea0003900000 */
[----:B------:R-:W1:Y:S02]  /*72b0*/  @!P0 SYNCS.PHASECHK.TRANS64 P0, [R6+URZ], R5 ;  /* 0x00000005060085a7 */ /* 0x000e64000800007f */
[----:B-1----:R-:W-:Y:S05]  /*72c0*/  @!P0 BRA `(.L_x_131) ;  /* 0xfffffffc00f08947 */ /* 0x002fea000383ffff */
[----:B------:R-:W-:Y:S05]  /*72d0*/  BRA `(.L_x_168) ;  /* 0xfffffff000247947 */ /* 0x000fea000383ffff */
.L_x_132:
[----:B0-----:R0:W1:Y:S02]  /*72e0*/  SYNCS.PHASECHK.TRANS64.TRYWAIT P0, [R9+URZ], R4 ;  /* 0x00000004090075a7 */ /* 0x001064000800017f */
[----:B-1----:R-:W-:Y:S05]  /*72f0*/  @!P0 NANOSLEEP.SYNCS 0x989680 ;  /* 0x009896800000895d */ /* 0x002fea0003900000 */
[----:B------:R-:W1:Y:S02]  /*7300*/  @!P0 SYNCS.PHASECHK.TRANS64 P0, [R9+URZ], R4 ;  /* 0x00000004090085a7 */ /* 0x000e64000800007f */
[----:B-1----:R-:W-:Y:S05]  /*7310*/  @!P0 BRA `(.L_x_132) ;  /* 0xfffffffc00f08947 */ /* 0x002fea000383ffff */
[----:B------:R-:W-:Y:S05]  /*7320*/  BRA `(.L_x_169) ;  /* 0xfffffff000347947 */ /* 0x000fea000383ffff */
.L_x_133:
[----:B0-----:R0:W1:Y:S02]  /*7330*/  SYNCS.PHASECHK.TRANS64.TRYWAIT P0, [R6+URZ], R5 ;  /* 0x00000005060075a7 */ /* 0x001064000800017f */
[----:B-1----:R-:W-:Y:S05]  /*7340*/  @!P0 NANOSLEEP.SYNCS 0x989680 ;  /* 0x009896800000895d */ /* 0x002fea0003900000 */
[----:B------:R-:W1:Y:S02]  /*7350*/  @!P0 SYNCS.PHASECHK.TRANS64 P0, [R6+URZ], R5 ;  /* 0x00000005060085a7 */ /* 0x000e64000800007f */
[----:B-1----:R-:W-:Y:S05]  /*7360*/  @!P0 BRA `(.L_x_133) ;  /* 0xfffffffc00f08947 */ /* 0x002fea000383ffff */
[----:B------:R-:W-:Y:S05]  /*7370*/  BRA `(.L_x_170) ;  /* 0xfffffff000447947 */ /* 0x000fea000383ffff */
.L_x_134:
[----:B0-----:R0:W1:Y:S02]  /*7380*/  SYNCS.PHASECHK.TRANS64.TRYWAIT P0, [R9+URZ], R4 ;  /* 0x00000004090075a7 */ /* 0x001064000800017f */
[----:B-1----:R-:W-:Y:S05]  /*7390*/  @!P0 NANOSLEEP.SYNCS 0x989680 ;  /* 0x009896800000895d */ /* 0x002fea0003900000 */
[----:B------:R-:W1:Y:S02]  /*73a0*/  @!P0 SYNCS.PHASECHK.TRANS64 P0, [R9+URZ], R4 ;  /* 0x00000004090085a7 */ /* 0x000e64000800007f */
[----:B-1----:R-:W-:Y:S05]  /*73b0*/  @!P0 BRA `(.L_x_134) ;  /* 0xfffffffc00f08947 */ /* 0x002fea000383ffff */
[----:B------:R-:W-:Y:S05]  /*73c0*/  BRA `(.L_x_171) ;  /* 0xfffffff000547947 */ /* 0x000fea000383ffff */
.L_x_135:
[----:B0-----:R0:W1:Y:S02]  /*73d0*/  SYNCS.PHASECHK.TRANS64.TRYWAIT P0, [R6+URZ], R5 ;  /* 0x00000005060075a7 */ /* 0x001064000800017f */
[----:B-1----:R-:W-:Y:S05]  /*73e0*/  @!P0 NANOSLEEP.SYNCS 0x989680 ;  /* 0x009896800000895d */ /* 0x002fea0003900000 */
[----:B------:R-:W1:Y:S02]  /*73f0*/  @!P0 SYNCS.PHASECHK.TRANS64 P0, [R6+URZ], R5 ;  /* 0x00000005060085a7 */ /* 0x000e64000800007f */
[----:B-1----:R-:W-:Y:S05]  /*7400*/  @!P0 BRA `(.L_x_135) ;  /* 0xfffffffc00f08947 */ /* 0x002fea000383ffff */
[----:B------:R-:W-:Y:S05]  /*7410*/  BRA `(.L_x_172) ;  /* 0xfffffff000647947 */ /* 0x000fea000383ffff */
.L_x_136:
[----:B0-----:R0:W1:Y:S02]  /*7420*/  SYNCS.PHASECHK.TRANS64.TRYWAIT P0, [R9+URZ], R4 ;  /* 0x00000004090075a7 */ /* 0x001064000800017f */
[----:B-1----:R-:W-:Y:S05]  /*7430*/  @!P0 NANOSLEEP.SYNCS 0x989680 ;  /* 0x009896800000895d */ /* 0x002fea0003900000 */
[----:B------:R-:W1:Y:S02]  /*7440*/  @!P0 SYNCS.PHASECHK.TRANS64 P0, [R9+URZ], R4 ;  /* 0x00000004090085a7 */ /* 0x000e64000800007f */
[----:B-1----:R-:W-:Y:S05]  /*7450*/  @!P0 BRA `(.L_x_136) ;  /* 0xfffffffc00f08947 */ /* 0x002fea000383ffff */
[----:B------:R-:W-:Y:S05]  /*7460*/  BRA `(.L_x_173) ;  /* 0xfffffff000747947 */ /* 0x000fea000383ffff */
.L_x_137:
[----:B0-----:R0:W1:Y:S02]  /*7470*/  SYNCS.PHASECHK.TRANS64.TRYWAIT P0, [R6+URZ], R5 ;  /* 0x00000005060075a7 */ /* 0x001064000800017f */
[----:B-1----:R-:W-:Y:S05]  /*7480*/  @!P0 NANOSLEEP.SYNCS 0x989680 ;  /* 0x009896800000895d */ /* 0x002fea0003900000 */
[----:B------:R-:W1:Y:S02]  /*7490*/  @!P0 SYNCS.PHASECHK.TRANS64 P0, [R6+URZ], R5 ;  /* 0x00000005060085a7 */ /* 0x000e64000800007f */
[----:B-1----:R-:W-:Y:S05]  /*74a0*/  @!P0 BRA `(.L_x_137) ;  /* 0xfffffffc00f08947 */ /* 0x002fea000383ffff */
[----:B------:R-:W-:Y:S05]  /*74b0*/  BRA `(.L_x_174) ;  /* 0xfffffff000847947 */ /* 0x000fea000383ffff */
.L_x_138:
[----:B0-----:R0:W1:Y:S02]  /*74c0*/  SYNCS.PHASECHK.TRANS64.TRYWAIT P0, [R9+URZ], R4 ;  /* 0x00000004090075a7 */ /* 0x001064000800017f */
[----:B-1----:R-:W-:Y:S05]  /*74d0*/  @!P0 NANOSLEEP.SYNCS 0x989680 ;  /* 0x009896800000895d */ /* 0x002fea0003900000 */
[----:B------:R-:W1:Y:S02]  /*74e0*/  @!P0 SYNCS.PHASECHK.TRANS64 P0, [R9+URZ], R4 ;  /* 0x00000004090085a7 */ /* 0x000e64000800007f */
[----:B-1----:R-:W-:Y:S05]  /*74f0*/  @!P0 BRA `(.L_x_138) ;  /* 0xfffffffc00f08947 */ /* 0x002fea000383ffff */
[----:B------:R-:W-:Y:S05]  /*7500*/  BRA `(.L_x_175) ;  /* 0xfffffff000947947 */ /* 0x000fea000383ffff */
.L_x_139:
[----:B0-----:R0:W1:Y:S02]  /*7510*/  SYNCS.PHASECHK.TRANS64.TRYWAIT P0, [R6+URZ], R5 ;  /* 0x00000005060075a7 */ /* 0x001064000800017f */
[----:B-1----:R-:W-:Y:S05]  /*7520*/  @!P0 NANOSLEEP.SYNCS 0x989680 ;  /* 0x009896800000895d */ /* 0x002fea0003900000 */
[----:B------:R-:W1:Y:S02]  /*7530*/  @!P0 SYNCS.PHASECHK.TRANS64 P0, [R6+URZ], R5 ;  /* 0x00000005060085a7 */ /* 0x000e64000800007f */
[----:B-1----:R-:W-:Y:S05]  /*7540*/  @!P0 BRA `(.L_x_139) ;  /* 0xfffffffc00f08947 */ /* 0x002fea000383ffff */
[----:B------:R-:W-:Y:S05]  /*7550*/  BRA `(.L_x_176) ;  /* 0xfffffff000a47947 */ /* 0x000fea000383ffff */
.L_x_140:
[----:B0-----:R0:W1:Y:S02]  /*7560*/  SYNCS.PHASECHK.TRANS64.TRYWAIT P0, [R9+URZ], R4 ;  /* 0x00000004090075a7 */ /* 0x001064000800017f */
[----:B-1----:R-:W-:Y:S05]  /*7570*/  @!P0 NANOSLEEP.SYNCS 0x989680 ;  /* 0x009896800000895d */ /* 0x002fea0003900000 */
[----:B------:R-:W1:Y:S02]  /*7580*/  @!P0 SYNCS.PHASECHK.TRANS64 P0, [R9+URZ], R4 ;  /* 0x00000004090085a7 */ /* 0x000e64000800007f */
[----:B-1----:R-:W-:Y:S05]  /*7590*/  @!P0 BRA `(.L_x_140) ;  /* 0xfffffffc00f08947 */ /* 0x002fea000383ffff */
[----:B------:R-:W-:Y:S05]  /*75a0*/  BRA `(.L_x_177) ;  /* 0xfffffff000b47947 */ /* 0x000fea000383ffff */
.L_x_141:
[----:B0-----:R0:W1:Y:S02]  /*75b0*/  SYNCS.PHASECHK.TRANS64.TRYWAIT P0, [R6+URZ], R5 ;  /* 0x00000005060075a7 */ /* 0x001064000800017f */
[----:B-1----:R-:W-:Y:S05]  /*75c0*/  @!P0 NANOSLEEP.SYNCS 0x989680 ;  /* 0x009896800000895d */ /* 0x002fea0003900000 */
[----:B------:R-:W1:Y:S02]  /*75d0*/  @!P0 SYNCS.PHASECHK.TRANS64 P0, [R6+URZ], R5 ;  /* 0x00000005060085a7 */ /* 0x000e64000800007f */
[----:B-1----:R-:W-:Y:S05]  /*75e0*/  @!P0 BRA `(.L_x_141) ;  /* 0xfffffffc00f08947 */ /* 0x002fea000383ffff */
[----:B------:R-:W-:Y:S05]  /*75f0*/  BRA `(.L_x_178) ;  /* 0xfffffff000c47947 */ /* 0x000fea000383ffff */
.L_x_142:
[----:B0-----:R0:W1:Y:S02]  /*7600*/  SYNCS.PHASECHK.TRANS64.TRYWAIT P0, [R9+URZ], R4 ;  /* 0x00000004090075a7 */ /* 0x001064000800017f */
[----:B-1----:R-:W-:Y:S05]  /*7610*/  @!P0 NANOSLEEP.SYNCS 0x989680 ;  /* 0x009896800000895d */ /* 0x002fea0003900000 */
[----:B------:R-:W1:Y:S02]  /*7620*/  @!P0 SYNCS.PHASECHK.TRANS64 P0, [R9+URZ], R4 ;  /* 0x00000004090085a7 */ /* 0x000e64000800007f */
[----:B-1----:R-:W-:Y:S05]  /*7630*/  @!P0 BRA `(.L_x_142) ;  /* 0xfffffffc00f08947 */ /* 0x002fea000383ffff */
[----:B------:R-:W-:Y:S05]  /*7640*/  BRA `(.L_x_179) ;  /* 0xfffffff000d47947 */ /* 0x000fea000383ffff */
.L_x_143:
[----:B0-----:R0:W1:Y:S02]  /*7650*/  SYNCS.PHASECHK.TRANS64.TRYWAIT P0, [R6+URZ], R5 ;  /* 0x00000005060075a7 */ /* 0x001064000800017f */
[----:B-1----:R-:W-:Y:S05]  /*7660*/  @!P0 NANOSLEEP.SYNCS 0x989680 ;  /* 0x009896800000895d */ /* 0x002fea0003900000 */
[----:B------:R-:W1:Y:S02]  /*7670*/  @!P0 SYNCS.PHASECHK.TRANS64 P0, [R6+URZ], R5 ;  /* 0x00000005060085a7 */ /* 0x000e64000800007f */
[----:B-1----:R-:W-:Y:S05]  /*7680*/  @!P0 BRA `(.L_x_143) ;  /* 0xfffffffc00f08947 */ /* 0x002fea000383ffff */
[----:B------:R-:W-:Y:S05]  /*7690*/  BRA `(.L_x_180) ;  /* 0xfffffff000e47947 */ /* 0x000fea000383ffff */
.L_x_144:
[----:B0-----:R0:W1:Y:S02]  /*76a0*/  SYNCS.PHASECHK.TRANS64.TRYWAIT P0, [R9+URZ], R4 ;  /* 0x00000004090075a7 */ /* 0x001064000800017f */
[----:B-1----:R-:W-:Y:S05]  /*76b0*/  @!P0 NANOSLEEP.SYNCS 0x989680 ;  /* 0x009896800000895d */ /* 0x002fea0003900000 */
[----:B------:R-:W1:Y:S02]  /*76c0*/  @!P0 SYNCS.PHASECHK.TRANS64 P0, [R9+URZ], R4 ;  /* 0x00000004090085a7 */ /* 0x000e64000800007f */
[----:B-1----:R-:W-:Y:S05]  /*76d0*/  @!P0 BRA `(.L_x_144) ;  /* 0xfffffffc00f08947 */ /* 0x002fea000383ffff */
[----:B------:R-:W-:Y:S05]  /*76e0*/  BRA `(.L_x_181) ;  /* 0xfffffff000f47947 */ /* 0x000fea000383ffff */
.L_x_145:
[----:B0-----:R0:W1:Y:S02]  /*76f0*/  SYNCS.PHASECHK.TRANS64.TRYWAIT P0, [R6+URZ], R5 ;  /* 0x00000005060075a7 */ /* 0x001064000800017f */
[----:B-1----:R-:W-:Y:S05]  /*7700*/  @!P0 NANOSLEEP.SYNCS 0x989680 ;  /* 0x009896800000895d */ /* 0x002fea0003900000 */
[----:B------:R-:W1:Y:S02]  /*7710*/  @!P0 SYNCS.PHASECHK.TRANS64 P0, [R6+URZ], R5 ;  /* 0x00000005060085a7 */ /* 0x000e64000800007f */
[----:B-1----:R-:W-:Y:S05]  /*7720*/  @!P0 BRA `(.L_x_145) ;  /* 0xfffffffc00f08947 */ /* 0x002fea000383ffff */
[----:B------:R-:W-:Y:S05]  /*7730*/  BRA `(.L_x_182) ;  /* 0xfffffff400047947 */ /* 0x000fea000383ffff */
.L_x_146:
[----:B0-----:R0:W1:Y:S02]  /*7740*/  SYNCS.PHASECHK.TRANS64.TRYWAIT P0, [R9+URZ], R4 ;  /* 0x00000004090075a7 */ /* 0x001064000800017f */
[----:B-1----:R-:W-:Y:S05]  /*7750*/  @!P0 NANOSLEEP.SYNCS 0x989680 ;  /* 0x009896800000895d */ /* 0x002fea0003900000 */
[----:B------:R-:W1:Y:S02]  /*7760*/  @!P0 SYNCS.PHASECHK.TRANS64 P0, [R9+URZ], R4 ;  /* 0x00000004090085a7 */ /* 0x000e64000800007f */
[----:B-1----:R-:W-:Y:S05]  /*7770*/  @!P0 BRA `(.L_x_146) ;  /* 0xfffffffc00f08947 */ /* 0x002fea000383ffff */
[----:B------:R-:W-:Y:S05]  /*7780*/  BRA `(.L_x_183) ;  /* 0xfffffff400147947 */ /* 0x000fea000383ffff */
.L_x_147:
[----:B-1----:R1:W2:Y:S02]  /*7790*/  SYNCS.PHASECHK.TRANS64.TRYWAIT P0, [R6+URZ], R5 ;  /* 0x00000005060075a7 */ /* 0x0022a4000800017f */
[----:B--2---:R-:W-:Y:S05]  /*77a0*/  @!P0 NANOSLEEP.SYNCS 0x989680 ;  /* 0x009896800000895d */ /* 0x004fea0003900000 */
[----:B------:R-:W2:Y:S02]  /*77b0*/  @!P0 SYNCS.PHASECHK.TRANS64 P0, [R6+URZ], R5 ;  /* 0x00000005060085a7 */ /* 0x000ea4000800007f */
[----:B--2---:R-:W-:Y:S05]  /*77c0*/  @!P0 BRA `(.L_x_147) ;  /* 0xfffffffc00f08947 */ /* 0x004fea000383ffff */
[----:B------:R-:W-:Y:S05]  /*77d0*/  BRA `(.L_x_184) ;  /* 0xfffffff4001c7947 */ /* 0x000fea000383ffff */
.L_x_185:
[----:B------:R-:W-:-:S00]  /*77e0*/  BRA `(.L_x_185) ;  /* 0xfffffffc00fc7947 */ /* 0x000fc0000383ffff */
[----:B------:R-:W-:-:S00]  /*77f0*/  NOP ;  /* 0x0000000000007918 */ /* 0x000fc00000000000 */
        /* <DEDUP_REMOVED lines=8> */
.L_x_186:


//--------------------- .nv.global.init           --------------------------
	.section	.nv.global.init,"aw",@progbits
.nv.global.init:
	.type		$str$22,@object
	.size		$str$22,($str$23 - $str$22)
$str$22:
        /*0000*/ 	.byte	0x6b, 0x5f, 0x74, 0x69, 0x6c, 0x65, 0x5f, 0x63, 0x6f, 0x75, 0x6e, 0x74, 0x20, 0x3e, 0x3d, 0x20
        /*0010*/ 	.byte	0x31, 0x00
	.type		$str$23,@object
	.size		$str$23,(__unnamed_1 - $str$23)
$str$23:
        /*0012*/ 	.byte	0x2f, 0x74, 0x6d, 0x70, 0x2f, 0x63, 0x75, 0x74, 0x6c, 0x61, 0x73, 0x73, 0x5f, 0x73, 0x77, 0x65
        /*0022*/ 	.byte	0x65, 0x70, 0x5f, 0x73, 0x72, 0x63, 0x2f, 0x69, 0x6e, 0x63, 0x6c, 0x75, 0x64, 0x65, 0x2f, 0x63
        /*0032*/ 	.byte	0x75, 0x74, 0x6c, 0x61, 0x73, 0x73, 0x2f, 0x67, 0x65, 0x6d, 0x6d, 0x2f, 0x63, 0x6f, 0x6c, 0x6c
        /*0042*/ 	.byte	0x65, 0x63, 0x74, 0x69, 0x76, 0x65, 0x2f, 0x73, 0x6d, 0x39, 0x30, 0x5f, 0x6d, 0x6d, 0x61, 0x5f
        /*0052*/ 	.byte	0x74, 0x6d, 0x61, 0x5f, 0x67, 0x6d, 0x6d, 0x61, 0x5f, 0x73, 0x73, 0x5f, 0x77, 0x61, 0x72, 0x70
        /*0062*/ 	.byte	0x73, 0x70, 0x65, 0x63, 0x69, 0x61, 0x6c, 0x69, 0x7a, 0x65, 0x64, 0x2e, 0x68, 0x70, 0x70, 0x00
	.type		__unnamed_1,@object
	.size		__unnamed_1,(.L_0 - __unnamed_1)
__unnamed_1:
        /*0072*/ 	.byte	0x76, 0x6f, 0x69, 0x64, 0x20, 0x63, 0x75, 0x74, 0x6c, 0x61, 0x73, 0x73, 0x3a, 0x3a, 0x67, 0x65
        /* <DEDUP_REMOVED lines=180> */
        /*0bc2*/ 	.byte	0x64, 0x65, 0x6e, 0x74, 0x69, 0x74, 0x79, 0x5d, 0x00
.L_0:


//--------------------- .nv.shared._ZN7cutlass13device_kernelINS_4gemm6kernel13GemmUniversalIN4cute5tupleIJiiiiEEENS1_10collective13CollectiveMmaINS1_34MainloopSm90TmaGmmaWarpSpecializedILi28ENS5_IJNS4_1CILi4EEESB_NSA_ILi1EEEEEENS1_32KernelTmaWarpSpecializedPingpongEEENS5_IJNSA_ILi64EEESG_NSA_ILi32EEEEEENS_6half_tENS5_IJlSC_lEEESJ_SK_NS4_8TiledMMAINS4_8MMA_AtomIJNS4_4SM904GMMA25MMA_64x64x16_F32F16F16_SSILNSO_5MajorE0ELSQ_0ELNSO_7ScaleInE1ELSR_1EEEEEENS4_6LayoutINS5_IJSC_SC_SC_EEENS5_IJNSA_ILi0EEESW_SW_EEEEENS5_IJNS4_10UnderscoreESZ_SZ_EEEEENS4_23SM90_TMA_LOAD_MULTICASTENS4_14ComposedLayoutINS4_7SwizzleILi2ELi4ELi3EEENS4_18smem_ptr_flag_bitsILi16EEENSU_INS5_IJNSA_ILi8EEESH_EEENS5_IJSH_SC_EEEEEEEvNS4_8identityES12_S1C_vS1D_EENS_8epilogue10collective6detail29Sm90TmaWarpSpecializedAdapterINS1G_15DefaultEpilogueISJ_SK_SK_NS1F_6thread17LinearCombinationISJ_Li1EffLNS1K_9ScaleType4KindE0ELNS_15FloatRoundStyleE2ESJ_EENS1_15EpilogueDefaultEEEEEvvEEEEvNT_6ParamsE --------------------------
	.section	.nv.shared._ZN7cutlass13device_kernelINS_4gemm6kernel13GemmUniversalIN4cute5tupleIJiiiiEEENS1_10collective13CollectiveMmaINS1_34MainloopSm90TmaGmmaWarpSpecializedILi28ENS5_IJNS4_1CILi4EEESB_NSA_ILi1EEEEEENS1_32KernelTmaWarpSpecializedPingpongEEENS5_IJNSA_ILi64EEESG_NSA_ILi32EEEEEENS_6half_tENS5_IJlSC_lEEESJ_SK_NS4_8TiledMMAINS4_8MMA_AtomIJNS4_4SM904GMMA25MMA_64x64x16_F32F16F16_SSILNSO_5MajorE0ELSQ_0ELNSO_7ScaleInE1ELSR_1EEEEEENS4_6LayoutINS5_IJSC_SC_SC_EEENS5_IJNSA_ILi0EEESW_SW_EEEEENS5_IJNS4_10UnderscoreESZ_SZ_EEEEENS4_23SM90_TMA_LOAD_MULTICASTENS4_14ComposedLayoutINS4_7SwizzleILi2ELi4ELi3EEENS4_18smem_ptr_flag_bitsILi16EEENSU_INS5_IJNSA_ILi8EEESH_EEENS5_IJSH_SC_EEEEEEEvNS4_8identityES12_S1C_vS1D_EENS_8epilogue10collective6detail29Sm90TmaWarpSpecializedAdapterINS1G_15DefaultEpilogueISJ_SK_SK_NS1F_6thread17LinearCombinationISJ_Li1EffLNS1K_9ScaleType4KindE0ELNS_15FloatRoundStyleE2ESJ_EENS1_15EpilogueDefaultEEEEEvvEEEEvNT_6ParamsE,"aw",@nobits
	.sectionflags	@""
	.align	16
	.zero		1024


//--------------------- .nv.shared.reserved.0     --------------------------
	.section	.nv.shared.reserved.0,"aw",@nobits
	.weak		__nv_reservedSMEM_offset_0_alias
	.size		__nv_reservedSMEM_offset_0_alias, 0, 0
	.other		__nv_reservedSMEM_offset_0_alias,@"STO_CUDA_RESERVED_SHARED STV_DEFAULT"
__nv_reservedSMEM_offset_0_alias:
	.zero		0


//--------------------- .nv.global                --------------------------
	.section	.nv.global,"aw",@nobits
.nv.global:
	.type		_ZN40_INTERNAL_39ca32af_4_k_cu_d3de025f_223144cute1_E,@object
	.size		_ZN40_INTERNAL_39ca32af_4_k_cu_d3de025f_223144cute1_E,(_ZN40_INTERNAL_39ca32af_4_k_cu_d3de025f_223144cuda3std3__45__cpo6cbeginE - _ZN40_INTERNAL_39ca32af_4_k_cu_d3de025f_223144cute1_E)
_ZN40_INTERNAL_39ca32af_4_k_cu_d3de025f_223144cute1_E:
	.zero		1
	.type		_ZN40_INTERNAL_39ca32af_4_k_cu_d3de025f_223144cuda3std3__45__cpo6cbeginE,@object
	.size		_ZN40_INTERNAL_39ca32af_4_k_cu_d3de025f_223144cuda3std3__45__cpo6cbeginE,(_ZN40_INTERNAL_39ca32af_4_k_cu_d3de025f_223144cuda3std3__48in_placeE - _ZN40_INTERNAL_39ca32af_4_k_cu_d3de025f_223144cuda3std3__45__cpo6cbeginE)
_ZN40_INTERNAL_39ca32af_4_k_cu_d3de025f_223144cuda3std3__45__cpo6cbeginE:
	.zero		1
	.type		_ZN40_INTERNAL_39ca32af_4_k_cu_d3de025f_223144cuda3std3__48in_placeE,@object
	.size		_ZN40_INTERNAL_39ca32af_4_k_cu_d3de025f_223144cuda3std3__48in_placeE,(_ZN40_INTERNAL_39ca32af_4_k_cu_d3de025f_223144cuda3std6ranges3__45__cpo9iter_moveE - _ZN40_INTERNAL_39ca32af_4_k_cu_d3de025f_223144cuda3std3__48in_placeE)
_ZN40_INTERNAL_39ca32af_4_k_cu_d3de025f_223144cuda3std3__48in_placeE:
	.zero		1
	.type		_ZN40_INTERNAL_39ca32af_4_k_cu_d3de025f_223144cuda3std6ranges3__45__cpo9iter_moveE,@object
	.size		_ZN40_INTERNAL_39ca32af_4_k_cu_d3de025f_223144cuda3std6ranges3__45__cpo9iter_moveE,(_ZN40_INTERNAL_39ca32af_4_k_cu_d3de025f_223144cuda3std3__45__cpo5beginE - _ZN40_INTERNAL_39ca32af_4_k_cu_d3de025f_223144cuda3std6ranges3__45__cpo9iter_moveE)
_ZN40_INTERNAL_39ca32af_4_k_cu_d3de025f_223144cuda3std6ranges3__45__cpo9iter_moveE:
	.zero		1
	.type		_ZN40_INTERNAL_39ca32af_4_k_cu_d3de025f_223144cuda3std3__45__cpo5beginE,@object
	.size		_ZN40_INTERNAL_39ca32af_4_k_cu_d3de025f_223144cuda3std3__45__cpo5beginE,(_ZN40_INTERNAL_39ca32af_4_k_cu_d3de025f_223144cuda3std3__442_GLOBAL__N__39ca32af_4_k_cu_d3de025f_223146ignoreE - _ZN40_INTERNAL_39ca32af_4_k_cu_d3de025f_223144cuda3std3__45__cpo5beginE)
_ZN40_INTERNAL_39ca32af_4_k_cu_d3de025f_223144cuda3std3__45__cpo5beginE:
	.zero		1
	.type		_ZN40_INTERNAL_39ca32af_4_k_cu_d3de025f_223144cuda3std3__442_GLOBAL__N__39ca32af_4_k_cu_d3de025f_223146ignoreE,@object
	.size		_ZN40_INTERNAL_39ca32af_4_k_cu_d3de025f_223144cuda3std3__442_GLOBAL__N__39ca32af_4_k_cu_d3de025f_223146ignoreE,(_ZN40_INTERNAL_39ca32af_4_k_cu_d3de025f_223144cute7productE - _ZN40_INTERNAL_39ca32af_4_k_cu_d3de025f_223144cuda3std3__442_GLOBAL__N__39ca32af_4_k_cu_d3de025f_223146ignoreE)
_ZN40_INTERNAL_39ca32af_4_k_cu_d3de025f_223144cuda3std3__442_GLOBAL__N__39ca32af_4_k_cu_d3de025f_223146ignoreE:
	.zero		1
	.type		_ZN40_INTERNAL_39ca32af_4_k_cu_d3de025f_223144cute7productE,@object
	.size		_ZN40_INTERNAL_39ca32af_4_k_cu_d3de025f_223144cute7productE,(_ZN40_INTERNAL_39ca32af_4_k_cu_d3de025f_223144cuda3std3__45__cpo3endE - _ZN40_INTERNAL_39ca32af_4_k_cu_d3de025f_223144cute7productE)
_ZN40_INTERNAL_39ca32af_4_k_cu_d3de025f_223144cute7productE:
	.zero		1
	.type		_ZN40_INTERNAL_39ca32af_4_k_cu_d3de025f_223144cuda3std3__45__cpo3endE,@object
	.size		_ZN40_INTERNAL_39ca32af_4_k_cu_d3de025f_223144cuda3std3__45__cpo3endE,(_ZN40_INTERNAL_39ca32af_4_k_cu_d3de025f_223144cuda3std3__419piecewise_constructE - _ZN40_INTERNAL_39ca32af_4_k_cu_d3de025f_223144cuda3std3__45__cpo3endE)
_ZN40_INTERNAL_39ca32af_4_k_cu_d3de025f_223144cuda3std3__45__cpo3endE:
	.zero		1
	.type		_ZN40_INTERNAL_39ca32af_4_k_cu_d3de025f_223144cuda3std3__419piecewise_constructE,@object
	.size		_ZN40_INTERNAL_39ca32af_4_k_cu_d3de025f_223144cuda3std3__419piecewise_constructE,(_ZN40_INTERNAL_39ca32af_4_k_cu_d3de025f_223144cuda3std3__45__cpo4cendE - _ZN40_INTERNAL_39ca32af_4_k_cu_d3de025f_223144cuda3std3__419piecewise_constructE)
_ZN40_INTERNAL_39ca32af_4_k_cu_d3de025f_223144cuda3std3__419piecewise_constructE:
	.zero		1
	.type		_ZN40_INTERNAL_39ca32af_4_k_cu_d3de025f_223144cuda3std3__45__cpo4cendE,@object
	.size		_ZN40_INTERNAL_39ca32af_4_k_cu_d3de025f_223144cuda3std3__45__cpo4cendE,(_ZN40_INTERNAL_39ca32af_4_k_cu_d3de025f_223144cuda3std6ranges3__45__cpo4swapE - _ZN40_INTERNAL_39ca32af_4_k_cu_d3de025f_223144cuda3std3__45__cpo4cendE)
_ZN40_INTERNAL_39ca32af_4_k_cu_d3de025f_223144cuda3std3__45__cpo4cendE:
	.zero		1
	.type		_ZN40_INTERNAL_39ca32af_4_k_cu_d3de025f_223144cuda3std6ranges3__45__cpo4swapE,@object
	.size		_ZN40_INTERNAL_39ca32af_4_k_cu_d3de025f_223144cuda3std6ranges3__45__cpo4swapE,(.L_8 - _ZN40_INTERNAL_39ca32af_4_k_cu_d3de025f_223144cuda3std6ranges3__45__cpo4swapE)
_ZN40_INTERNAL_39ca32af_4_k_cu_d3de025f_223144cuda3std6ranges3__45__cpo4swapE:
	.zero		1
.L_8:


//--------------------- .nv.constant0._ZN7cutlass13device_kernelINS_4gemm6kernel13GemmUniversalIN4cute5tupleIJiiiiEEENS1_10collective13CollectiveMmaINS1_34MainloopSm90TmaGmmaWarpSpecializedILi28ENS5_IJNS4_1CILi4EEESB_NSA_ILi1EEEEEENS1_32KernelTmaWarpSpecializedPingpongEEENS5_IJNSA_ILi64EEESG_NSA_ILi32EEEEEENS_6half_tENS5_IJlSC_lEEESJ_SK_NS4_8TiledMMAINS4_8MMA_AtomIJNS4_4SM904GMMA25MMA_64x64x16_F32F16F16_SSILNSO_5MajorE0ELSQ_0ELNSO_7ScaleInE1ELSR_1EEEEEENS4_6LayoutINS5_IJSC_SC_SC_EEENS5_IJNSA_ILi0EEESW_SW_EEEEENS5_IJNS4_10UnderscoreESZ_SZ_EEEEENS4_23SM90_TMA_LOAD_MULTICASTENS4_14ComposedLayoutINS4_7SwizzleILi2ELi4ELi3EEENS4_18smem_ptr_flag_bitsILi16EEENSU_INS5_IJNSA_ILi8EEESH_EEENS5_IJSH_SC_EEEEEEEvNS4_8identityES12_S1C_vS1D_EENS_8epilogue10collective6detail29Sm90TmaWarpSpecializedAdapterINS1G_15DefaultEpilogueISJ_SK_SK_NS1F_6thread17LinearCombinationISJ_Li1EffLNS1K_9ScaleType4KindE0ELNS_15FloatRoundStyleE2ESJ_EENS1_15EpilogueDefaultEEEEEvvEEEEvNT_6ParamsE --------------------------
	.section	.nv.constant0._ZN7cutlass13device_kernelINS_4gemm6kernel13GemmUniversalIN4cute5tupleIJiiiiEEENS1_10collective13CollectiveMmaINS1_34MainloopSm90TmaGmmaWarpSpecializedILi28ENS5_IJNS4_1CILi4EEESB_NSA_ILi1EEEEEENS1_32KernelTmaWarpSpecializedPingpongEEENS5_IJNSA_ILi64EEESG_NSA_ILi32EEEEEENS_6half_tENS5_IJlSC_lEEESJ_SK_NS4_8TiledMMAINS4_8MMA_AtomIJNS4_4SM904GMMA25MMA_64x64x16_F32F16F16_SSILNSO_5MajorE0ELSQ_0ELNSO_7ScaleInE1ELSR_1EEEEEENS4_6LayoutINS5_IJSC_SC_SC_EEENS5_IJNSA_ILi0EEESW_SW_EEEEENS5_IJNS4_10UnderscoreESZ_SZ_EEEEENS4_23SM90_TMA_LOAD_MULTICASTENS4_14ComposedLayoutINS4_7SwizzleILi2ELi4ELi3EEENS4_18smem_ptr_flag_bitsILi16EEENSU_INS5_IJNSA_ILi8EEESH_EEENS5_IJSH_SC_EEEEEEEvNS4_8identityES12_S1C_vS1D_EENS_8epilogue10collective6detail29Sm90TmaWarpSpecializedAdapterINS1G_15DefaultEpilogueISJ_SK_SK_NS1F_6thread17LinearCombinationISJ_Li1EffLNS1K_9ScaleType4KindE0ELNS_15FloatRoundStyleE2ESJ_EENS1_15EpilogueDefaultEEEEEvvEEEEvNT_6ParamsE,"a",@progbits
	.sectionflags	@""
	.align	4
.nv.constant0._ZN7cutlass13device_kernelINS_4gemm6kernel13GemmUniversalIN4cute5tupleIJiiiiEEENS1_10collective13CollectiveMmaINS1_34MainloopSm90TmaGmmaWarpSpecializedILi28ENS5_IJNS4_1CILi4EEESB_NSA_ILi1EEEEEENS1_32KernelTmaWarpSpecializedPingpongEEENS5_IJNSA_ILi64EEESG_NSA_ILi32EEEEEENS_6half_tENS5_IJlSC_lEEESJ_SK_NS4_8TiledMMAINS4_8MMA_AtomIJNS4_4SM904GMMA25MMA_64x64x16_F32F16F16_SSILNSO_5MajorE0ELSQ_0ELNSO_7ScaleInE1ELSR_1EEEEEENS4_6LayoutINS5_IJSC_SC_SC_EEENS5_IJNSA_ILi0EEESW_SW_EEEEENS5_IJNS4_10UnderscoreESZ_SZ_EEEEENS4_23SM90_TMA_LOAD_MULTICASTENS4_14ComposedLayoutINS4_7SwizzleILi2ELi4ELi3EEENS4_18smem_ptr_flag_bitsILi16EEENSU_INS5_IJNSA_ILi8EEESH_EEENS5_IJSH_SC_EEEEEEEvNS4_8identityES12_S1C_vS1D_EENS_8epilogue10collective6detail29Sm90TmaWarpSpecializedAdapterINS1G_15DefaultEpilogueISJ_SK_SK_NS1F_6thread17LinearCombinationISJ_Li1EffLNS1K_9ScaleType4KindE0ELNS_15FloatRoundStyleE2ESJ_EENS1_15EpilogueDefaultEEEEEvvEEEEvNT_6ParamsE:
	.zero		1664


//--------------------- SYMBOLS --------------------------

	.type		.nv.reservedSmem.offset0,@object
	.size		.nv.reservedSmem.offset0,0x4
	.type		__assertfail,@function
